	.target	sm_100a

	.elftype	@"ET_EXEC"


//--------------------- .note.nv.tkinfo           --------------------------
	.section	.note.nv.tkinfo,"",@"SHT_NOTE"
	.sectionflags	@"SHF_NOTE_NV_TKINFO"
	.tkinfo
        /*0018*/ 	.word	0x00000002
        /*0030*/ 	.string	""
        /*0030*/ 	.string	"ptxas"
        /*0030*/ 	.string	"Cuda compilation tools, release 13.0, V13.0.88"
        /*0030*/ 	.string	"Build cuda_13.0.r13.0/compiler.36424714_0"
        /*0030*/ 	.string	"-arch sm_100a -m 64 "



//--------------------- .note.nv.cuinfo           --------------------------
	.section	.note.nv.cuinfo,"",@"SHT_NOTE"
	.sectionflags	@"SHF_NOTE_NV_CUINFO"
        /*0018*/ 	.short	0x0002
        /*001a*/ 	.short	0x0064
        /*001c*/ 	.short	0x0082
	.zero		2


//--------------------- .nv.info                  --------------------------
	.section	.nv.info,"",@"SHT_CUDA_INFO"
	.align	4


	//----- nvinfo : EIATTR_REGCOUNT
	.align		4
        /*0000*/ 	.byte	0x04, 0x2f
        /*0002*/ 	.short	(.L_19 - .L_18)
	.align		4
.L_18:
        /*0004*/ 	.word	index@(_ZN7cutlass13device_kernelINS_4gemm6kernel13GemmUniversalIN4cute5tupleIJiiiiEEENS1_10collective13CollectiveMmaINS1_41MainloopSm100TmaUmmaWarpSpecializedSparseILi6ELi2ELi2ENS5_IJNS4_1CILi1EEESB_SB_EEEEENS5_IJNSA_ILi128EEESE_NSA_ILi64EEEEEENS_6half_tENS5_IJNS4_6LayoutINS5_IJiNS5_IJNSA_ILi2EEEiEEEiEEENS5_IJlNS5_IJSB_SJ_EEElEEEEENSI_INS5_IJNS5_IJNS5_IJNSA_ILi8EEESJ_SP_EEEiEEENS5_IJNS5_IJNSA_ILi16EEESJ_NSA_ILi4EEEEEEiEEEiEEENS5_IJNS5_IJNS5_IJSE_SS_NSA_ILi2048EEEEEENSA_ILi16384EEEEEENS5_IJNS5_IJSB_NSA_ILi1024EEENSA_ILi32EEEEEElEEElEEEEEEEESH_NS5_IJlSB_lEEENS4_8TiledMMAINS4_8MMA_AtomIJNS4_27SM100_MMA_F16BF16_SS_SPARSEISH_SH_fLi128ELi128ELNS4_4UMMA5MajorE0ELS1D_0ELNS1C_7ScaleInE0ELS1E_0EEEEEENSI_ISC_NS5_IJNSA_ILi0EEES1H_S1H_EEEEENS5_IJNS4_10UnderscoreES1K_S1K_EEEEENS4_13SM90_TMA_LOADENS4_14ComposedLayoutINS4_7SwizzleILi2ELi4ELi3EEENS4_25smem_sparse_ptr_flag_bitsILi2ELi16EEENSI_INS5_IJNS5_IJSB_SP_EEENS5_IJSJ_S12_EEEEEENS5_IJNS5_IJS1H_SF_EEESM_EEEEEEEvNS4_8identityES1N_NS1O_INS1P_ILi3ELi4ELi3EEENS4_18smem_ptr_flag_bitsILi16EEENSI_INS5_IJSP_SF_EEENS5_IJSF_SB_EEEEEEEvS20_EENS_8epilogue10collective18CollectiveEpilogueINS29_23Sm100TmaWarpSpecializedILi4ELi2ELi32ELb1ELb0EEEJSG_NS5_IJNSI_ISE_SB_EENSI_IS12_SB_EEEEEfNS5_IJSB_llEEEfS2H_NS29_6fusion15FusionCallbacksIS2D_NS2I_17LinearCombinationIffffLNS_15FloatRoundStyleE2EEESG_S2G_JEEENS4_5SM1004TMEM4LOAD26SM100_TMEM_LOAD_32dp32b32xES1N_NS1O_INS1P_ILi2ELi5ELi2EEENS22_ILi32EEENSI_INS5_IJS12_ST_EEENS5_IJSB_S12_EEEEEEENS4_39AutoVectorizingCopyWithAssumedAlignmentILi128EEENS4_14SM90_TMA_STOREES2X_S2Z_S2Z_EEEvvEEEEvNT_6ParamsE)
        /*0008*/ 	.word	0x00000075


	//----- nvinfo : EIATTR_FRAME_SIZE
	.align		4
.L_19:
        /*000c*/ 	.byte	0x04, 0x11
        /*000e*/ 	.short	(.L_21 - .L_20)
	.align		4
.L_20:
        /*0010*/ 	.word	index@($__internal_2_$__cuda_sm10x_tcgen05_guardrail_trap_unallocated_columns_being_dealloced)
        /*0014*/ 	.word	0x00000000


	//----- nvinfo : EIATTR_FRAME_SIZE
	.align		4
.L_21:
        /*0018*/ 	.byte	0x04, 0x11
        /*001a*/ 	.short	(.L_23 - .L_22)
	.align		4
.L_22:
        /*001c*/ 	.word	index@($__internal_1_$__cuda_sm10x_tcgen05_guardrail_trap_phase_invalid_during_alloc)
        /*0020*/ 	.word	0x00000000


	//----- nvinfo : EIATTR_FRAME_SIZE
	.align		4
.L_23:
        /*0024*/ 	.byte	0x04, 0x11
        /*0026*/ 	.short	(.L_25 - .L_24)
	.align		4
.L_24:
        /*0028*/ 	.word	index@($__internal_0_$__cuda_sm10x_tcgen05_guardrail_trap_col_being_dealloced_not_returned_by_alloc)
        /*002c*/ 	.word	0x00000000


	//----- nvinfo : EIATTR_FRAME_SIZE
	.align		4
.L_25:
        /*0030*/ 	.byte	0x04, 0x11
        /*0032*/ 	.short	(.L_27 - .L_26)
	.align		4
.L_26:
        /*0034*/ 	.word	index@(_ZN7cutlass13device_kernelINS_4gemm6kernel13GemmUniversalIN4cute5tupleIJiiiiEEENS1_10collective13CollectiveMmaINS1_41MainloopSm100TmaUmmaWarpSpecializedSparseILi6ELi2ELi2ENS5_IJNS4_1CILi1EEESB_SB_EEEEENS5_IJNSA_ILi128EEESE_NSA_ILi64EEEEEENS_6half_tENS5_IJNS4_6LayoutINS5_IJiNS5_IJNSA_ILi2EEEiEEEiEEENS5_IJlNS5_IJSB_SJ_EEElEEEEENSI_INS5_IJNS5_IJNS5_IJNSA_ILi8EEESJ_SP_EEEiEEENS5_IJNS5_IJNSA_ILi16EEESJ_NSA_ILi4EEEEEEiEEEiEEENS5_IJNS5_IJNS5_IJSE_SS_NSA_ILi2048EEEEEENSA_ILi16384EEEEEENS5_IJNS5_IJSB_NSA_ILi1024EEENSA_ILi32EEEEEElEEElEEEEEEEESH_NS5_IJlSB_lEEENS4_8TiledMMAINS4_8MMA_AtomIJNS4_27SM100_MMA_F16BF16_SS_SPARSEISH_SH_fLi128ELi128ELNS4_4UMMA5MajorE0ELS1D_0ELNS1C_7ScaleInE0ELS1E_0EEEEEENSI_ISC_NS5_IJNSA_ILi0EEES1H_S1H_EEEEENS5_IJNS4_10UnderscoreES1K_S1K_EEEEENS4_13SM90_TMA_LOADENS4_14ComposedLayoutINS4_7SwizzleILi2ELi4ELi3EEENS4_25smem_sparse_ptr_flag_bitsILi2ELi16EEENSI_INS5_IJNS5_IJSB_SP_EEENS5_IJSJ_S12_EEEEEENS5_IJNS5_IJS1H_SF_EEESM_EEEEEEEvNS4_8identityES1N_NS1O_INS1P_ILi3ELi4ELi3EEENS4_18smem_ptr_flag_bitsILi16EEENSI_INS5_IJSP_SF_EEENS5_IJSF_SB_EEEEEEEvS20_EENS_8epilogue10collective18CollectiveEpilogueINS29_23Sm100TmaWarpSpecializedILi4ELi2ELi32ELb1ELb0EEEJSG_NS5_IJNSI_ISE_SB_EENSI_IS12_SB_EEEEEfNS5_IJSB_llEEEfS2H_NS29_6fusion15FusionCallbacksIS2D_NS2I_17LinearCombinationIffffLNS_15FloatRoundStyleE2EEESG_S2G_JEEENS4_5SM1004TMEM4LOAD26SM100_TMEM_LOAD_32dp32b32xES1N_NS1O_INS1P_ILi2ELi5ELi2EEENS22_ILi32EEENSI_INS5_IJS12_ST_EEENS5_IJSB_S12_EEEEEEENS4_39AutoVectorizingCopyWithAssumedAlignmentILi128EEENS4_14SM90_TMA_STOREES2X_S2Z_S2Z_EEEvvEEEEvNT_6ParamsE)
        /*0038*/ 	.word	0x00000000


	//----- nvinfo : EIATTR_MIN_STACK_SIZE
	.align		4
.L_27:
        /*003c*/ 	.byte	0x04, 0x12
        /*003e*/ 	.short	(.L_29 - .L_28)
	.align		4
.L_28:
        /*0040*/ 	.word	index@(_ZN7cutlass13device_kernelINS_4gemm6kernel13GemmUniversalIN4cute5tupleIJiiiiEEENS1_10collective13CollectiveMmaINS1_41MainloopSm100TmaUmmaWarpSpecializedSparseILi6ELi2ELi2ENS5_IJNS4_1CILi1EEESB_SB_EEEEENS5_IJNSA_ILi128EEESE_NSA_ILi64EEEEEENS_6half_tENS5_IJNS4_6LayoutINS5_IJiNS5_IJNSA_ILi2EEEiEEEiEEENS5_IJlNS5_IJSB_SJ_EEElEEEEENSI_INS5_IJNS5_IJNS5_IJNSA_ILi8EEESJ_SP_EEEiEEENS5_IJNS5_IJNSA_ILi16EEESJ_NSA_ILi4EEEEEEiEEEiEEENS5_IJNS5_IJNS5_IJSE_SS_NSA_ILi2048EEEEEENSA_ILi16384EEEEEENS5_IJNS5_IJSB_NSA_ILi1024EEENSA_ILi32EEEEEElEEElEEEEEEEESH_NS5_IJlSB_lEEENS4_8TiledMMAINS4_8MMA_AtomIJNS4_27SM100_MMA_F16BF16_SS_SPARSEISH_SH_fLi128ELi128ELNS4_4UMMA5MajorE0ELS1D_0ELNS1C_7ScaleInE0ELS1E_0EEEEEENSI_ISC_NS5_IJNSA_ILi0EEES1H_S1H_EEEEENS5_IJNS4_10UnderscoreES1K_S1K_EEEEENS4_13SM90_TMA_LOADENS4_14ComposedLayoutINS4_7SwizzleILi2ELi4ELi3EEENS4_25smem_sparse_ptr_flag_bitsILi2ELi16EEENSI_INS5_IJNS5_IJSB_SP_EEENS5_IJSJ_S12_EEEEEENS5_IJNS5_IJS1H_SF_EEESM_EEEEEEEvNS4_8identityES1N_NS1O_INS1P_ILi3ELi4ELi3EEENS4_18smem_ptr_flag_bitsILi16EEENSI_INS5_IJSP_SF_EEENS5_IJSF_SB_EEEEEEEvS20_EENS_8epilogue10collective18CollectiveEpilogueINS29_23Sm100TmaWarpSpecializedILi4ELi2ELi32ELb1ELb0EEEJSG_NS5_IJNSI_ISE_SB_EENSI_IS12_SB_EEEEEfNS5_IJSB_llEEEfS2H_NS29_6fusion15FusionCallbacksIS2D_NS2I_17LinearCombinationIffffLNS_15FloatRoundStyleE2EEESG_S2G_JEEENS4_5SM1004TMEM4LOAD26SM100_TMEM_LOAD_32dp32b32xES1N_NS1O_INS1P_ILi2ELi5ELi2EEENS22_ILi32EEENSI_INS5_IJS12_ST_EEENS5_IJSB_S12_EEEEEEENS4_39AutoVectorizingCopyWithAssumedAlignmentILi128EEENS4_14SM90_TMA_STOREES2X_S2Z_S2Z_EEEvvEEEEvNT_6ParamsE)
        /*0044*/ 	.word	0x00000000
.L_29:


//--------------------- .nv.compat                --------------------------
	.section	.nv.compat,"",@"SHT_CUDA_COMPAT_INFO"
	.align	4
        /*0000*/ 	.byte	0x02, 0x09, 0x01, 0x00, 0x02, 0x02, 0x02, 0x00, 0x02, 0x05, 0x05, 0x00, 0x03, 0x07, 0x01, 0x01
        /*0010*/ 	.byte	0x02, 0x03, 0x01, 0x00, 0x02, 0x06, 0x01, 0x00, 0x04, 0x0b, 0x08, 0x00, 0x09, 0x00, 0x00, 0x00
        /*0020*/ 	.byte	0x00, 0x00, 0x00, 0x00


//--------------------- .nv.info._ZN7cutlass13device_kernelINS_4gemm6kernel13GemmUniversalIN4cute5tupleIJiiiiEEENS1_10collective13CollectiveMmaINS1_41MainloopSm100TmaUmmaWarpSpecializedSparseILi6ELi2ELi2ENS5_IJNS4_1CILi1EEESB_SB_EEEEENS5_IJNSA_ILi128EEESE_NSA_ILi64EEEEEENS_6half_tENS5_IJNS4_6LayoutINS5_IJiNS5_IJNSA_ILi2EEEiEEEiEEENS5_IJlNS5_IJSB_SJ_EEElEEEEENSI_INS5_IJNS5_IJNS5_IJNSA_ILi8EEESJ_SP_EEEiEEENS5_IJNS5_IJNSA_ILi16EEESJ_NSA_ILi4EEEEEEiEEEiEEENS5_IJNS5_IJNS5_IJSE_SS_NSA_ILi2048EEEEEENSA_ILi16384EEEEEENS5_IJNS5_IJSB_NSA_ILi1024EEENSA_ILi32EEEEEElEEElEEEEEEEESH_NS5_IJlSB_lEEENS4_8TiledMMAINS4_8MMA_AtomIJNS4_27SM100_MMA_F16BF16_SS_SPARSEISH_SH_fLi128ELi128ELNS4_4UMMA5MajorE0ELS1D_0ELNS1C_7ScaleInE0ELS1E_0EEEEEENSI_ISC_NS5_IJNSA_ILi0EEES1H_S1H_EEEEENS5_IJNS4_10UnderscoreES1K_S1K_EEEEENS4_13SM90_TMA_LOADENS4_14ComposedLayoutINS4_7SwizzleILi2ELi4ELi3EEENS4_25smem_sparse_ptr_flag_bitsILi2ELi16EEENSI_INS5_IJNS5_IJSB_SP_EEENS5_IJSJ_S12_EEEEEENS5_IJNS5_IJS1H_SF_EEESM_EEEEEEEvNS4_8identityES1N_NS1O_INS1P_ILi3ELi4ELi3EEENS4_18smem_ptr_flag_bitsILi16EEENSI_INS5_IJSP_SF_EEENS5_IJSF_SB_EEEEEEEvS20_EENS_8epilogue10collective18CollectiveEpilogueINS29_23Sm100TmaWarpSpecializedILi4ELi2ELi32ELb1ELb0EEEJSG_NS5_IJNSI_ISE_SB_EENSI_IS12_SB_EEEEEfNS5_IJSB_llEEEfS2H_NS29_6fusion15FusionCallbacksIS2D_NS2I_17LinearCombinationIffffLNS_15FloatRoundStyleE2EEESG_S2G_JEEENS4_5SM1004TMEM4LOAD26SM100_TMEM_LOAD_32dp32b32xES1N_NS1O_INS1P_ILi2ELi5ELi2EEENS22_ILi32EEENSI_INS5_IJS12_ST_EEENS5_IJSB_S12_EEEEEEENS4_39AutoVectorizingCopyWithAssumedAlignmentILi128EEENS4_14SM90_TMA_STOREES2X_S2Z_S2Z_EEEvvEEEEvNT_6ParamsE --------------------------
	.section	.nv.info._ZN7cutlass13device_kernelINS_4gemm6kernel13GemmUniversalIN4cute5tupleIJiiiiEEENS1_10collective13CollectiveMmaINS1_41MainloopSm100TmaUmmaWarpSpecializedSparseILi6ELi2ELi2ENS5_IJNS4_1CILi1EEESB_SB_EEEEENS5_IJNSA_ILi128EEESE_NSA_ILi64EEEEEENS_6half_tENS5_IJNS4_6LayoutINS5_IJiNS5_IJNSA_ILi2EEEiEEEiEEENS5_IJlNS5_IJSB_SJ_EEElEEEEENSI_INS5_IJNS5_IJNS5_IJNSA_ILi8EEESJ_SP_EEEiEEENS5_IJNS5_IJNSA_ILi16EEESJ_NSA_ILi4EEEEEEiEEEiEEENS5_IJNS5_IJNS5_IJSE_SS_NSA_ILi2048EEEEEENSA_ILi16384EEEEEENS5_IJNS5_IJSB_NSA_ILi1024EEENSA_ILi32EEEEEElEEElEEEEEEEESH_NS5_IJlSB_lEEENS4_8TiledMMAINS4_8MMA_AtomIJNS4_27SM100_MMA_F16BF16_SS_SPARSEISH_SH_fLi128ELi128ELNS4_4UMMA5MajorE0ELS1D_0ELNS1C_7ScaleInE0ELS1E_0EEEEEENSI_ISC_NS5_IJNSA_ILi0EEES1H_S1H_EEEEENS5_IJNS4_10UnderscoreES1K_S1K_EEEEENS4_13SM90_TMA_LOADENS4_14ComposedLayoutINS4_7SwizzleILi2ELi4ELi3EEENS4_25smem_sparse_ptr_flag_bitsILi2ELi16EEENSI_INS5_IJNS5_IJSB_SP_EEENS5_IJSJ_S12_EEEEEENS5_IJNS5_IJS1H_SF_EEESM_EEEEEEEvNS4_8identityES1N_NS1O_INS1P_ILi3ELi4ELi3EEENS4_18smem_ptr_flag_bitsILi16EEENSI_INS5_IJSP_SF_EEENS5_IJSF_SB_EEEEEEEvS20_EENS_8epilogue10collective18CollectiveEpilogueINS29_23Sm100TmaWarpSpecializedILi4ELi2ELi32ELb1ELb0EEEJSG_NS5_IJNSI_ISE_SB_EENSI_IS12_SB_EEEEEfNS5_IJSB_llEEEfS2H_NS29_6fusion15FusionCallbacksIS2D_NS2I_17LinearCombinationIffffLNS_15FloatRoundStyleE2EEESG_S2G_JEEENS4_5SM1004TMEM4LOAD26SM100_TMEM_LOAD_32dp32b32xES1N_NS1O_INS1P_ILi2ELi5ELi2EEENS22_ILi32EEENSI_INS5_IJS12_ST_EEENS5_IJSB_S12_EEEEEEENS4_39AutoVectorizingCopyWithAssumedAlignmentILi128EEENS4_14SM90_TMA_STOREES2X_S2Z_S2Z_EEEvvEEEEvNT_6ParamsE,"",@"SHT_CUDA_INFO"
	.sectionflags	@""
	.align	4


	//----- nvinfo : EIATTR_CUDA_API_VERSION
	.align		4
        /*0000*/ 	.byte	0x04, 0x37
        /*0002*/ 	.short	(.L_31 - .L_30)
.L_30:
        /*0004*/ 	.word	0x00000082


	//----- nvinfo : EIATTR_KPARAM_INFO
	.align		4
.L_31:
        /*0008*/ 	.byte	0x04, 0x17
        /*000a*/ 	.short	(.L_33 - .L_32)
.L_32:
        /*000c*/ 	.word	0x00000000
        /*0010*/ 	.short	0x0000
        /*0012*/ 	.short	0x0000
        /*0014*/ 	.byte	0x00, 0xf0, 0x01, 0x28


	//----- nvinfo : EIATTR_AT_ENTRY_FRAGMENTS
	.align		4
.L_33:
        /*0018*/ 	.byte	0x04, 0x4f
        /*001a*/ 	.short	(.L_35 - .L_34)


	//   ....[0]....
.L_34:
        /*001c*/ 	.word	0x00000006


	//----- nvinfo : EIATTR_RESERVED_SMEM_USED
	.align		4
.L_35:
        /*0020*/ 	.byte	0x01, 0x41
	.zero		2


	//----- nvinfo : EIATTR_SPARSE_MMA_MASK
	.align		4
        /*0024*/ 	.byte	0x03, 0x50
        /*0026*/ 	.short	0x0040


	//----- nvinfo : EIATTR_TCGEN05_1CTA_USED
	.align		4
        /*0028*/ 	.byte	0x01, 0x51
	.zero		2


	//----- nvinfo : EIATTR_MAXREG_COUNT
	.align		4
        /*002c*/ 	.byte	0x03, 0x1b
        /*002e*/ 	.short	0x00ff


	//----- nvinfo : EIATTR_NUM_BARRIERS
	.align		4
        /*0030*/ 	.byte	0x02, 0x4c
        /*0032*/ 	.byte	0x07
	.zero		1


	//----- nvinfo : EIATTR_EXTERNS
	.align		4
        /*0034*/ 	.byte	0x04, 0x0f
        /*0036*/ 	.short	(.L_37 - .L_36)


	//   ....[0]....
	.align		4
.L_36:
        /*0038*/ 	.word	index@(__assertfail)


	//----- nvinfo : EIATTR_MERCURY_ISA_VERSION
	.align		4
.L_37:
        /*003c*/ 	.byte	0x03, 0x5f
        /*003e*/ 	.short	0x0101


	//----- nvinfo : EIATTR_INT_WARP_WIDE_INSTR_OFFSETS
	.align		4
        /*0040*/ 	.byte	0x04, 0x31
        /*0042*/ 	.short	(.L_39 - .L_38)


	//   ....[0]....
.L_38:
        /*0044*/ 	.word	0x00001b70


	//   ....[1]....
        /*0048*/ 	.word	0x000036b0


	//   ....[2]....
        /*004c*/ 	.word	0x000036d0


	//   ....[3]....
        /*0050*/ 	.word	0x00003700


	//   ....[4]....
        /*0054*/ 	.word	0x00004000


	//   ....[5]....
        /*0058*/ 	.word	0x00004020


	//   ....[6]....
        /*005c*/ 	.word	0x000040c0


	//   ....[7]....
        /*0060*/ 	.word	0x00004160


	//   ....[8]....
        /*0064*/ 	.word	0x00004220


	//   ....[9]....
        /*0068*/ 	.word	0x000042a0


	//   ....[10]....
        /*006c*/ 	.word	0x000042c0


	//   ....[11]....
        /*0070*/ 	.word	0x00004390


	//   ....[12]....
        /*0074*/ 	.word	0x00004420


	//   ....[13]....
        /*0078*/ 	.word	0x000044e0


	//   ....[14]....
        /*007c*/ 	.word	0x00004570


	//   ....[15]....
        /*0080*/ 	.word	0x00004590


	//   ....[16]....
        /*0084*/ 	.word	0x000046c0


	//   ....[17]....
        /*0088*/ 	.word	0x00004720


	//   ....[18]....
        /*008c*/ 	.word	0x000047d0


	//   ....[19]....
        /*0090*/ 	.word	0x00004920


	//   ....[20]....
        /*0094*/ 	.word	0x00004980


	//   ....[21]....
        /*0098*/ 	.word	0x000049a0


	//   ....[22]....
        /*009c*/ 	.word	0x000049c0


	//   ....[23]....
        /*00a0*/ 	.word	0x00004bb0


	//----- nvinfo : EIATTR_COOP_GROUP_MASK_REGIDS
	.align		4
.L_39:
        /*00a4*/ 	.byte	0x04, 0x29
        /*00a6*/ 	.short	(.L_41 - .L_40)


	//   ....[0]....
.L_40:
        /*00a8*/ 	.word	0xffffffff


	//   ....[1]....
        /*00ac*/ 	.word	0xffffffff


	//   ....[2]....
        /*00b0*/ 	.word	0xffffffff


	//   ....[3]....
        /*00b4*/ 	.word	0xffffffff


	//   ....[4]....
        /*00b8*/ 	.word	0xffffffff


	//   ....[5]....
        /*00bc*/ 	.word	0xffffffff


	//   ....[6]....
        /*00c0*/ 	.word	0xffffffff


	//   ....[7]....
        /*00c4*/ 	.word	0xffffffff


	//   ....[8]....
        /*00c8*/ 	.word	0xffffffff


	//   ....[9]....
        /*00cc*/ 	.word	0xffffffff


	//   ....[10]....
        /*00d0*/ 	.word	0xffffffff


	//   ....[11]....
        /*00d4*/ 	.word	0xffffffff


	//   ....[12]....
        /*00d8*/ 	.word	0xffffffff


	//----- nvinfo : EIATTR_COOP_GROUP_INSTR_OFFSETS
	.align		4
.L_41:
        /*00dc*/ 	.byte	0x04, 0x28
        /*00de*/ 	.short	(.L_43 - .L_42)


	//   ....[0]....
.L_42:
        /*00e0*/ 	.word	0x00000090


	//   ....[1]....
        /*00e4*/ 	.word	0x00000500


	//   ....[2]....
        /*00e8*/ 	.word	0x000006a0


	//   ....[3]....
        /*00ec*/ 	.word	0x00000840


	//   ....[4]....
        /*00f0*/ 	.word	0x00000940


	//   ....[5]....
        /*00f4*/ 	.word	0x00000ab0


	//   ....[6]....
        /*00f8*/ 	.word	0x00000c10


	//   ....[7]....
        /*00fc*/ 	.word	0x00001a60


	//   ....[8]....
        /*0100*/ 	.word	0x00002960


	//   ....[9]....
        /*0104*/ 	.word	0x00002b70


	//   ....[10]....
        /*0108*/ 	.word	0x00002ba0


	//   ....[11]....
        /*010c*/ 	.word	0x00003590


	//   ....[12]....
        /*0110*/ 	.word	0x000037c0


	//----- nvinfo : EIATTR_VRC_CTA_INIT_COUNT
	.align		4
.L_43:
        /*0114*/ 	.byte	0x02, 0x4a
        /*0116*/ 	.byte	0x80
	.zero		1


	//----- nvinfo : EIATTR_SYSCALL_OFFSETS
	.align		4
        /*0118*/ 	.byte	0x04, 0x46
        /*011a*/ 	.short	(.L_45 - .L_44)


	//   ....[0]....
.L_44:
        /*011c*/ 	.word	0x00005640


	//   ....[1]....
        /*0120*/ 	.word	0x00005730


	//   ....[2]....
        /*0124*/ 	.word	0x00006180


	//   ....[3]....
        /*0128*/ 	.word	0x00006f70


	//   ....[4]....
        /*012c*/ 	.word	0x00007d40


	//   ....[5]....
        /*0130*/ 	.word	0x00008b00


	//----- nvinfo : EIATTR_MBARRIER_INSTR_OFFSETS
	.align		4
.L_45:
        /*0134*/ 	.byte	0x04, 0x39
        /*0136*/ 	.short	(.L_47 - .L_46)


	//   ....[0]....
.L_46:
        /*0138*/ 	.word	0x000005d0
        /*013c*/ 	.word	0x000000ff
        /*0140*/ 	.word	0x00000000
        /*0144*/ 	.short	0x0100
        /*0146*/ 	.byte	0x05
	.zero		1


	//   ....[1]....
        /*0148*/ 	.word	0x000005e0
        /*014c*/ 	.word	0x000000ff
        /*0150*/ 	.word	0x00000030
        /*0154*/ 	.short	0x0100
        /*0156*/ 	.byte	0x05
	.zero		1


	//   ....[2]....
        /*0158*/ 	.word	0x000005f0
        /*015c*/ 	.word	0x000000ff
        /*0160*/ 	.word	0x00000008
        /*0164*/ 	.short	0x0100
        /*0166*/ 	.byte	0x05
	.zero		1


	//   ....[3]....
        /*0168*/ 	.word	0x00000600
        /*016c*/ 	.word	0x000000ff
        /*0170*/ 	.word	0x00000038
        /*0174*/ 	.short	0x0100
        /*0176*/ 	.byte	0x05
	.zero		1


	//   ....[4]....
        /*0178*/ 	.word	0x00000610
        /*017c*/ 	.word	0x000000ff
        /*0180*/ 	.word	0x00000010
        /*0184*/ 	.short	0x0100
        /*0186*/ 	.byte	0x05
	.zero		1


	//   ....[5]....
        /*0188*/ 	.word	0x00000620
        /*018c*/ 	.word	0x000000ff
        /*0190*/ 	.word	0x00000040
        /*0194*/ 	.short	0x0100
        /*0196*/ 	.byte	0x05
	.zero		1


	//   ....[6]....
        /*0198*/ 	.word	0x00000630
        /*019c*/ 	.word	0x000000ff
        /*01a0*/ 	.word	0x00000018
        /*01a4*/ 	.short	0x0100
        /*01a6*/ 	.byte	0x05
	.zero		1


	//   ....[7]....
        /*01a8*/ 	.word	0x00000640
        /*01ac*/ 	.word	0x000000ff
        /*01b0*/ 	.word	0x00000048
        /*01b4*/ 	.short	0x0100
        /*01b6*/ 	.byte	0x05
	.zero		1


	//   ....[8]....
        /*01b8*/ 	.word	0x00000650
        /*01bc*/ 	.word	0x000000ff
        /*01c0*/ 	.word	0x00000020
        /*01c4*/ 	.short	0x0100
        /*01c6*/ 	.byte	0x05
	.zero		1


	//   ....[9]....
        /*01c8*/ 	.word	0x00000660
        /*01cc*/ 	.word	0x000000ff
        /*01d0*/ 	.word	0x00000050
        /*01d4*/ 	.short	0x0100
        /*01d6*/ 	.byte	0x05
	.zero		1


	//   ....[10]....
        /*01d8*/ 	.word	0x00000670
        /*01dc*/ 	.word	0x000000ff
        /*01e0*/ 	.word	0x00000028
        /*01e4*/ 	.short	0x0100
        /*01e6*/ 	.byte	0x05
	.zero		1


	//   ....[11]....
        /*01e8*/ 	.word	0x00000680
        /*01ec*/ 	.word	0x000000ff
        /*01f0*/ 	.word	0x00000058
        /*01f4*/ 	.short	0x0100
        /*01f6*/ 	.byte	0x05
	.zero		1


	//   ....[12]....
        /*01f8*/ 	.word	0x000007b0
        /*01fc*/ 	.word	0x000000ff
        /*0200*/ 	.word	0x00000060
        /*0204*/ 	.short	0x0100
        /*0206*/ 	.byte	0x06
	.zero		1


	//   ....[13]....
        /*0208*/ 	.word	0x000007c0
        /*020c*/ 	.word	0x000000ff
        /*0210*/ 	.word	0x00000080
        /*0214*/ 	.short	0x0100
        /*0216*/ 	.byte	0x06
	.zero		1


	//   ....[14]....
        /*0218*/ 	.word	0x000007d0
        /*021c*/ 	.word	0x000000ff
        /*0220*/ 	.word	0x00000068
        /*0224*/ 	.short	0x0100
        /*0226*/ 	.byte	0x06
	.zero		1


	//   ....[15]....
        /*0228*/ 	.word	0x000007e0
        /*022c*/ 	.word	0x000000ff
        /*0230*/ 	.word	0x00000088
        /*0234*/ 	.short	0x0100
        /*0236*/ 	.byte	0x06
	.zero		1


	//   ....[16]....
        /*0238*/ 	.word	0x000007f0
        /*023c*/ 	.word	0x000000ff
        /*0240*/ 	.word	0x00000070
        /*0244*/ 	.short	0x0100
        /*0246*/ 	.byte	0x06
	.zero		1


	//   ....[17]....
        /*0248*/ 	.word	0x00000800
        /*024c*/ 	.word	0x000000ff
        /*0250*/ 	.word	0x00000090
        /*0254*/ 	.short	0x0100
        /*0256*/ 	.byte	0x06
	.zero		1


	//   ....[18]....
        /*0258*/ 	.word	0x00000810
        /*025c*/ 	.word	0x000000ff
        /*0260*/ 	.word	0x00000078
        /*0264*/ 	.short	0x0100
        /*0266*/ 	.byte	0x06
	.zero		1


	//   ....[19]....
        /*0268*/ 	.word	0x00000820
        /*026c*/ 	.word	0x000000ff
        /*0270*/ 	.word	0x00000098
        /*0274*/ 	.short	0x0100
        /*0276*/ 	.byte	0x06
	.zero		1


	//   ....[20]....
        /*0278*/ 	.word	0x00000910
        /*027c*/ 	.word	0x000000ff
        /*0280*/ 	.word	0x000000a0
        /*0284*/ 	.short	0x0100
        /*0286*/ 	.byte	0x05
	.zero		1


	//   ....[21]....
        /*0288*/ 	.word	0x00000920
        /*028c*/ 	.word	0x000000ff
        /*0290*/ 	.word	0x000000a8
        /*0294*/ 	.short	0x0100
        /*0296*/ 	.byte	0x05
	.zero		1


	//   ....[22]....
        /*0298*/ 	.word	0x00000a60
        /*029c*/ 	.word	0x000000ff
        /*02a0*/ 	.word	0x000000b0
        /*02a4*/ 	.short	0x0100
        /*02a6*/ 	.byte	0x05
	.zero		1


	//   ....[23]....
        /*02a8*/ 	.word	0x00000a70
        /*02ac*/ 	.word	0x000000ff
        /*02b0*/ 	.word	0x000000c0
        /*02b4*/ 	.short	0x0100
        /*02b6*/ 	.byte	0x05
	.zero		1


	//   ....[24]....
        /*02b8*/ 	.word	0x00000a80
        /*02bc*/ 	.word	0x000000ff
        /*02c0*/ 	.word	0x000000b8
        /*02c4*/ 	.short	0x0100
        /*02c6*/ 	.byte	0x05
	.zero		1


	//   ....[25]....
        /*02c8*/ 	.word	0x00000a90
        /*02cc*/ 	.word	0x000000ff
        /*02d0*/ 	.word	0x000000c8
        /*02d4*/ 	.short	0x0100
        /*02d6*/ 	.byte	0x05
	.zero		1


	//   ....[26]....
        /*02d8*/ 	.word	0x00000bc0
        /*02dc*/ 	.word	0x000000ff
        /*02e0*/ 	.word	0x000000d0
        /*02e4*/ 	.short	0x0100
        /*02e6*/ 	.byte	0x06
	.zero		1


	//   ....[27]....
        /*02e8*/ 	.word	0x00000bd0
        /*02ec*/ 	.word	0x000000ff
        /*02f0*/ 	.word	0x000000e0
        /*02f4*/ 	.short	0x0100
        /*02f6*/ 	.byte	0x06
	.zero		1


	//   ....[28]....
        /*02f8*/ 	.word	0x00000be0
        /*02fc*/ 	.word	0x000000ff
        /*0300*/ 	.word	0x000000d8
        /*0304*/ 	.short	0x0100
        /*0306*/ 	.byte	0x06
	.zero		1


	//   ....[29]....
        /*0308*/ 	.word	0x00000bf0
        /*030c*/ 	.word	0x000000ff
        /*0310*/ 	.word	0x000000e8
        /*0314*/ 	.short	0x0100
        /*0316*/ 	.byte	0x06
	.zero		1


	//   ....[30]....
        /*0318*/ 	.word	0x00000cf0
        /*031c*/ 	.word	0x000000ff
        /*0320*/ 	.word	0x000000f0
        /*0324*/ 	.short	0x0100
        /*0326*/ 	.byte	0x05
	.zero		1


	//   ....[31]....
        /*0328*/ 	.word	0x00000d00
        /*032c*/ 	.word	0x000000ff
        /*0330*/ 	.word	0x00000100
        /*0334*/ 	.short	0x0100
        /*0336*/ 	.byte	0x05
	.zero		1


	//   ....[32]....
        /*0338*/ 	.word	0x00000d10
        /*033c*/ 	.word	0x000000ff
        /*0340*/ 	.word	0x000000f8
        /*0344*/ 	.short	0x0100
        /*0346*/ 	.byte	0x05
	.zero		1


	//   ....[33]....
        /*0348*/ 	.word	0x00000d20
        /*034c*/ 	.word	0x000000ff
        /*0350*/ 	.word	0x00000108
        /*0354*/ 	.short	0x0100
        /*0356*/ 	.byte	0x05
	.zero		1


	//   ....[34]....
        /*0358*/ 	.word	0x000015c0
        /*035c*/ 	.word	0x00000004
        /*0360*/ 	.word	0x00000100
        /*0364*/ 	.short	0x010a
        /*0366*/ 	.byte	0xff
	.zero		1


	//   ....[35]....
        /*0368*/ 	.word	0x000015e0
        /*036c*/ 	.word	0x00000004
        /*0370*/ 	.word	0x000000f0
        /*0374*/ 	.short	0x0101
        /*0376*/ 	.byte	0xff
	.zero		1


	//   ....[36]....
        /*0378*/ 	.word	0x00001660
        /*037c*/ 	.word	0x000000ff
        /*0380*/ 	.word	0x00000030
        /*0384*/ 	.short	0x010a
        /*0386*/ 	.byte	0x07
	.zero		1


	//   ....[37]....
        /*0388*/ 	.word	0x000017a0
        /*038c*/ 	.word	0x000000ff
        /*0390*/ 	.word	0x00000030
        /*0394*/ 	.short	0x010a
        /*0396*/ 	.byte	0x21
	.zero		1


	//   ....[38]....
        /*0398*/ 	.word	0x00001930
        /*039c*/ 	.word	0x000000ff
        /*03a0*/ 	.word	0x00000030
        /*03a4*/ 	.short	0x010a
        /*03a6*/ 	.byte	0x0d
	.zero		1


	//   ....[39]....
        /*03a8*/ 	.word	0x00001a40
        /*03ac*/ 	.word	0x000000ff
        /*03b0*/ 	.word	0x000000a8
        /*03b4*/ 	.short	0x0101
        /*03b6*/ 	.byte	0x05
	.zero		1


	//   ....[40]....
        /*03b8*/ 	.word	0x00001a70
        /*03bc*/ 	.word	0x00000008
        /*03c0*/ 	.word	0x000000b0
        /*03c4*/ 	.short	0x010a
        /*03c6*/ 	.byte	0xff
	.zero		1


	//   ....[41]....
        /*03c8*/ 	.word	0x00001b40
        /*03cc*/ 	.word	0x00000008
        /*03d0*/ 	.word	0x00000000
        /*03d4*/ 	.short	0x0101
        /*03d6*/ 	.byte	0xff
	.zero		1


	//   ....[42]....
        /*03d8*/ 	.word	0x000020b0
        /*03dc*/ 	.word	0x000000ff
        /*03e0*/ 	.word	0x00000000
        /*03e4*/ 	.short	0x010a
        /*03e6*/ 	.byte	0x04
	.zero		1


	//   ....[43]....
        /*03e8*/ 	.word	0x00002140
        /*03ec*/ 	.word	0x000000ff
        /*03f0*/ 	.word	0x00000000
        /*03f4*/ 	.short	0x010a
        /*03f6*/ 	.byte	0x04
	.zero		1


	//   ....[44]....
        /*03f8*/ 	.word	0x000021d0
        /*03fc*/ 	.word	0x000000ff
        /*0400*/ 	.word	0x00000000
        /*0404*/ 	.short	0x010a
        /*0406*/ 	.byte	0x04
	.zero		1


	//   ....[45]....
        /*0408*/ 	.word	0x00002260
        /*040c*/ 	.word	0x000000ff
        /*0410*/ 	.word	0x00000000
        /*0414*/ 	.short	0x010a
        /*0416*/ 	.byte	0x04
	.zero		1


	//   ....[46]....
        /*0418*/ 	.word	0x000022f0
        /*041c*/ 	.word	0x000000ff
        /*0420*/ 	.word	0x00000000
        /*0424*/ 	.short	0x010a
        /*0426*/ 	.byte	0x04
	.zero		1


	//   ....[47]....
        /*0428*/ 	.word	0x00002390
        /*042c*/ 	.word	0x00000000
        /*0430*/ 	.word	0x00000000
        /*0434*/ 	.short	0x010a
        /*0436*/ 	.byte	0xff
	.zero		1


	//   ....[48]....
        /*0438*/ 	.word	0x000024b0
        /*043c*/ 	.word	0x00000002
        /*0440*/ 	.word	0x000000f0
        /*0444*/ 	.short	0x010a
        /*0446*/ 	.byte	0xff
	.zero		1


	//   ....[49]....
        /*0448*/ 	.word	0x00002510
        /*044c*/ 	.word	0x00000004
        /*0450*/ 	.word	0x00000000
        /*0454*/ 	.short	0x0101
        /*0456*/ 	.byte	0xff
	.zero		1


	//   ....[50]....
        /*0458*/ 	.word	0x00002530
        /*045c*/ 	.word	0x000000ff
        /*0460*/ 	.word	0x000000c0
        /*0464*/ 	.short	0x010a
        /*0466*/ 	.byte	0x05
	.zero		1


	//   ....[51]....
        /*0468*/ 	.word	0x00002650
        /*046c*/ 	.word	0x00000002
        /*0470*/ 	.word	0x000000b0
        /*0474*/ 	.short	0x010a
        /*0476*/ 	.byte	0xff
	.zero		1


	//   ....[52]....
        /*0478*/ 	.word	0x00002760
        /*047c*/ 	.word	0x00000002
        /*0480*/ 	.word	0x00000000
        /*0484*/ 	.short	0x0101
        /*0486*/ 	.byte	0xff
	.zero		1


	//   ....[53]....
        /*0488*/ 	.word	0x000027f0
        /*048c*/ 	.word	0x000000ff
        /*0490*/ 	.word	0x000000c0
        /*0494*/ 	.short	0x0106
        /*0496*/ 	.byte	0x05
	.zero		1


	//   ....[54]....
        /*0498*/ 	.word	0x00002810
        /*049c*/ 	.word	0x000000ff
        /*04a0*/ 	.word	0x000000c0
        /*04a4*/ 	.short	0x010a
        /*04a6*/ 	.byte	0x05
	.zero		1


	//   ....[55]....
        /*04a8*/ 	.word	0x000028a0
        /*04ac*/ 	.word	0x000000ff
        /*04b0*/ 	.word	0x000000c0
        /*04b4*/ 	.short	0x0106
        /*04b6*/ 	.byte	0x04
	.zero		1


	//   ....[56]....
        /*04b8*/ 	.word	0x000028e0
        /*04bc*/ 	.word	0x00000000
        /*04c0*/ 	.word	0x000000c0
        /*04c4*/ 	.short	0x010a
        /*04c6*/ 	.byte	0xff
	.zero		1


	//   ....[57]....
        /*04c8*/ 	.word	0x00002df0
        /*04cc*/ 	.word	0x00000000
        /*04d0*/ 	.word	0x000000b0
        /*04d4*/ 	.short	0x010a
        /*04d6*/ 	.byte	0xff
	.zero		1


	//   ....[58]....
        /*04d8*/ 	.word	0x00002f00
        /*04dc*/ 	.word	0x00000003
        /*04e0*/ 	.word	0x00000000
        /*04e4*/ 	.short	0x0101
        /*04e6*/ 	.byte	0xff
	.zero		1


	//   ....[59]....
        /*04e8*/ 	.word	0x00002f10
        /*04ec*/ 	.word	0x000000ff
        /*04f0*/ 	.word	0x00000000
        /*04f4*/ 	.short	0x010a
        /*04f6*/ 	.byte	0x05
	.zero		1


	//   ....[60]....
        /*04f8*/ 	.word	0x00002f30
        /*04fc*/ 	.word	0x000000ff
        /*0500*/ 	.word	0x000000e0
        /*0504*/ 	.short	0x010a
        /*0506*/ 	.byte	0x07
	.zero		1


	//   ....[61]....
        /*0508*/ 	.word	0x00003030
        /*050c*/ 	.word	0x000000ff
        /*0510*/ 	.word	0x00000000
        /*0514*/ 	.short	0x010a
        /*0516*/ 	.byte	0x06
	.zero		1


	//   ....[62]....
        /*0518*/ 	.word	0x000030f0
        /*051c*/ 	.word	0x000000ff
        /*0520*/ 	.word	0x00000000
        /*0524*/ 	.short	0x010a
        /*0526*/ 	.byte	0x05
	.zero		1


	//   ....[63]....
        /*0528*/ 	.word	0x000034e0
        /*052c*/ 	.word	0x000000ff
        /*0530*/ 	.word	0x00000000
        /*0534*/ 	.short	0x010a
        /*0536*/ 	.byte	0x06
	.zero		1


	//   ....[64]....
        /*0538*/ 	.word	0x00003570
        /*053c*/ 	.word	0x000000ff
        /*0540*/ 	.word	0x00000000
        /*0544*/ 	.short	0x010a
        /*0546*/ 	.byte	0x07
	.zero		1


	//   ....[65]....
        /*0548*/ 	.word	0x000039b0
        /*054c*/ 	.word	0x00000000
        /*0550*/ 	.word	0x000000b0
        /*0554*/ 	.short	0x010a
        /*0556*/ 	.byte	0xff
	.zero		1


	//   ....[66]....
        /*0558*/ 	.word	0x00003a70
        /*055c*/ 	.word	0x00000000
        /*0560*/ 	.word	0x00000000
        /*0564*/ 	.short	0x0101
        /*0566*/ 	.byte	0xff
	.zero		1


	//   ....[67]....
        /*0568*/ 	.word	0x00003d90
        /*056c*/ 	.word	0x000000ff
        /*0570*/ 	.word	0x000000a8
        /*0574*/ 	.short	0x010a
        /*0576*/ 	.byte	0x04
	.zero		1


	//   ....[68]....
        /*0578*/ 	.word	0x00003f80
        /*057c*/ 	.word	0x000000ff
        /*0580*/ 	.word	0x00000080
        /*0584*/ 	.short	0x010a
        /*0586*/ 	.byte	0x04
	.zero		1


	//   ....[69]....
        /*0588*/ 	.word	0x00004250
        /*058c*/ 	.word	0x000000ff
        /*0590*/ 	.word	0x00000060
        /*0594*/ 	.short	0x010b
        /*0596*/ 	.byte	0x04
	.zero		1


	//   ....[70]....
        /*0598*/ 	.word	0x00004260
        /*059c*/ 	.word	0x000000ff
        /*05a0*/ 	.word	0x00000000
        /*05a4*/ 	.short	0x0101
        /*05a6*/ 	.byte	0x07
	.zero		1


	//   ....[71]....
        /*05a8*/ 	.word	0x00004270
        /*05ac*/ 	.word	0x000000ff
        /*05b0*/ 	.word	0x00000088
        /*05b4*/ 	.short	0x010a
        /*05b6*/ 	.byte	0x04
	.zero		1


	//   ....[72]....
        /*05b8*/ 	.word	0x00004510
        /*05bc*/ 	.word	0x000000ff
        /*05c0*/ 	.word	0x00000068
        /*05c4*/ 	.short	0x010b
        /*05c6*/ 	.byte	0x04
	.zero		1


	//   ....[73]....
        /*05c8*/ 	.word	0x00004520
        /*05cc*/ 	.word	0x000000ff
        /*05d0*/ 	.word	0x00000000
        /*05d4*/ 	.short	0x0101
        /*05d6*/ 	.byte	0x07
	.zero		1


	//   ....[74]....
        /*05d8*/ 	.word	0x00004530
        /*05dc*/ 	.word	0x000000ff
        /*05e0*/ 	.word	0x00000090
        /*05e4*/ 	.short	0x010a
        /*05e6*/ 	.byte	0x04
	.zero		1


	//   ....[75]....
        /*05e8*/ 	.word	0x00004880
        /*05ec*/ 	.word	0x000000ff
        /*05f0*/ 	.word	0x00000070
        /*05f4*/ 	.short	0x010b
        /*05f6*/ 	.byte	0x04
	.zero		1


	//   ....[76]....
        /*05f8*/ 	.word	0x000048e0
        /*05fc*/ 	.word	0x000000ff
        /*0600*/ 	.word	0x00000000
        /*0604*/ 	.short	0x0101
        /*0606*/ 	.byte	0x07
	.zero		1


	//   ....[77]....
        /*0608*/ 	.word	0x000048f0
        /*060c*/ 	.word	0x000000ff
        /*0610*/ 	.word	0x00000098
        /*0614*/ 	.short	0x010a
        /*0616*/ 	.byte	0x04
	.zero		1


	//   ....[78]....
        /*0618*/ 	.word	0x00004be0
        /*061c*/ 	.word	0x000000ff
        /*0620*/ 	.word	0x00000078
        /*0624*/ 	.short	0x010b
        /*0626*/ 	.byte	0x04
	.zero		1


	//   ....[79]....
        /*0628*/ 	.word	0x00004c10
        /*062c*/ 	.word	0x000000ff
        /*0630*/ 	.word	0x00000000
        /*0634*/ 	.short	0x0101
        /*0636*/ 	.byte	0x05
	.zero		1


	//   ....[80]....
        /*0638*/ 	.word	0x00004c60
        /*063c*/ 	.word	0x000000ff
        /*0640*/ 	.word	0x00000080
        /*0644*/ 	.short	0x010a
        /*0646*/ 	.byte	0x04
	.zero		1


	//   ....[81]....
        /*0648*/ 	.word	0x00004c80
        /*064c*/ 	.word	0x000000ff
        /*0650*/ 	.word	0x00000088
        /*0654*/ 	.short	0x010a
        /*0656*/ 	.byte	0x04
	.zero		1


	//   ....[82]....
        /*0658*/ 	.word	0x00004ca0
        /*065c*/ 	.word	0x000000ff
        /*0660*/ 	.word	0x00000090
        /*0664*/ 	.short	0x010a
        /*0666*/ 	.byte	0x04
	.zero		1


	//   ....[83]....
        /*0668*/ 	.word	0x00004ce0
        /*066c*/ 	.word	0x00000000
        /*0670*/ 	.word	0x00000098
        /*0674*/ 	.short	0x010a
        /*0676*/ 	.byte	0xff
	.zero		1


	//   ....[84]....
        /*0678*/ 	.word	0x00005010
        /*067c*/ 	.word	0x00000000
        /*0680*/ 	.word	0x000000b0
        /*0684*/ 	.short	0x010a
        /*0686*/ 	.byte	0xff
	.zero		1


	//   ....[85]....
        /*0688*/ 	.word	0x00005120
        /*068c*/ 	.word	0x00000000
        /*0690*/ 	.word	0x00000000
        /*0694*/ 	.short	0x0101
        /*0696*/ 	.byte	0xff
	.zero		1


	//   ....[86]....
        /*0698*/ 	.word	0x00005bc0
        /*069c*/ 	.word	0x000000ff
        /*06a0*/ 	.word	0x00000060
        /*06a4*/ 	.short	0x010a
        /*06a6*/ 	.byte	0x30
	.zero		1


	//   ....[87]....
        /*06a8*/ 	.word	0x00005c40
        /*06ac*/ 	.word	0x0000006e
        /*06b0*/ 	.word	0x000000d0
        /*06b4*/ 	.short	0x010a
        /*06b6*/ 	.byte	0xff
	.zero		1


	//   ....[88]....
        /*06b8*/ 	.word	0x00005db0
        /*06bc*/ 	.word	0x000000ff
        /*06c0*/ 	.word	0x00000060
        /*06c4*/ 	.short	0x010a
        /*06c6*/ 	.byte	0x30
	.zero		1


	//   ....[89]....
        /*06c8*/ 	.word	0x00006060
        /*06cc*/ 	.word	0x0000006e
        /*06d0*/ 	.word	0x000000d0
        /*06d4*/ 	.short	0x010a
        /*06d6*/ 	.byte	0xff
	.zero		1


	//   ....[90]....
        /*06d8*/ 	.word	0x00006ad0
        /*06dc*/ 	.word	0x00000000
        /*06e0*/ 	.word	0x00000000
        /*06e4*/ 	.short	0x0101
        /*06e6*/ 	.byte	0xff
	.zero		1


	//   ....[91]....
        /*06e8*/ 	.word	0x00006ae0
        /*06ec*/ 	.word	0x00000003
        /*06f0*/ 	.word	0x00000060
        /*06f4*/ 	.short	0x010a
        /*06f6*/ 	.byte	0xff
	.zero		1


	//   ....[92]....
        /*06f8*/ 	.word	0x00006ba0
        /*06fc*/ 	.word	0x00000003
        /*0700*/ 	.word	0x00000060
        /*0704*/ 	.short	0x010a
        /*0706*/ 	.byte	0xff
	.zero		1


	//   ....[93]....
        /*0708*/ 	.word	0x000078a0
        /*070c*/ 	.word	0x00000000
        /*0710*/ 	.word	0x00000000
        /*0714*/ 	.short	0x0101
        /*0716*/ 	.byte	0xff
	.zero		1


	//   ....[94]....
        /*0718*/ 	.word	0x000078c0
        /*071c*/ 	.word	0x00000003
        /*0720*/ 	.word	0x00000060
        /*0724*/ 	.short	0x010a
        /*0726*/ 	.byte	0xff
	.zero		1


	//   ....[95]....
        /*0728*/ 	.word	0x00007970
        /*072c*/ 	.word	0x00000003
        /*0730*/ 	.word	0x00000060
        /*0734*/ 	.short	0x010a
        /*0736*/ 	.byte	0xff
	.zero		1


	//   ....[96]....
        /*0738*/ 	.word	0x00008670
        /*073c*/ 	.word	0x00000000
        /*0740*/ 	.word	0x00000000
        /*0744*/ 	.short	0x0101
        /*0746*/ 	.byte	0xff
	.zero		1


	//   ....[97]....
        /*0748*/ 	.word	0x00008690
        /*074c*/ 	.word	0x00000072
        /*0750*/ 	.word	0x00000060
        /*0754*/ 	.short	0x010a
        /*0756*/ 	.byte	0xff
	.zero		1


	//   ....[98]....
        /*0758*/ 	.word	0x00008740
        /*075c*/ 	.word	0x00000072
        /*0760*/ 	.word	0x00000060
        /*0764*/ 	.short	0x010a
        /*0766*/ 	.byte	0xff
	.zero		1


	//   ....[99]....
        /*0768*/ 	.word	0x00008ba0
        /*076c*/ 	.word	0x000000ff
        /*0770*/ 	.word	0x00000000
        /*0774*/ 	.short	0x0101
        /*0776*/ 	.byte	0x05
	.zero		1


	//   ....[100]....
        /*0778*/ 	.word	0x00009490
        /*077c*/ 	.word	0x00000003
        /*0780*/ 	.word	0x00000000
        /*0784*/ 	.short	0x0101
        /*0786*/ 	.byte	0xff
	.zero		1


	//   ....[101]....
        /*0788*/ 	.word	0x00009710
        /*078c*/ 	.word	0x000000ff
        /*0790*/ 	.word	0x00000000
        /*0794*/ 	.short	0x0101
        /*0796*/ 	.byte	0x04
	.zero		1


	//   ....[102]....
        /*0798*/ 	.word	0x00009730
        /*079c*/ 	.word	0x00000004
        /*07a0*/ 	.word	0x00000100
        /*07a4*/ 	.short	0x010a
        /*07a6*/ 	.byte	0xff
	.zero		1


	//   ....[103]....
        /*07a8*/ 	.word	0x00009790
        /*07ac*/ 	.word	0x00000004
        /*07b0*/ 	.word	0x00000030
        /*07b4*/ 	.short	0x010a
        /*07b6*/ 	.byte	0xff
	.zero		1


	//   ....[104]....
        /*07b8*/ 	.word	0x000097e0
        /*07bc*/ 	.word	0x00000008
        /*07c0*/ 	.word	0x000000b0
        /*07c4*/ 	.short	0x010a
        /*07c6*/ 	.byte	0xff
	.zero		1


	//   ....[105]....
        /*07c8*/ 	.word	0x00009840
        /*07cc*/ 	.word	0x00000000
        /*07d0*/ 	.word	0x00000000
        /*07d4*/ 	.short	0x010a
        /*07d6*/ 	.byte	0xff
	.zero		1


	//   ....[106]....
        /*07d8*/ 	.word	0x000098a0
        /*07dc*/ 	.word	0x00000000
        /*07e0*/ 	.word	0x00000000
        /*07e4*/ 	.short	0x010a
        /*07e6*/ 	.byte	0xff
	.zero		1


	//   ....[107]....
        /*07e8*/ 	.word	0x00009900
        /*07ec*/ 	.word	0x00000000
        /*07f0*/ 	.word	0x00000000
        /*07f4*/ 	.short	0x010a
        /*07f6*/ 	.byte	0xff
	.zero		1


	//   ....[108]....
        /*07f8*/ 	.word	0x00009960
        /*07fc*/ 	.word	0x00000000
        /*0800*/ 	.word	0x00000000
        /*0804*/ 	.short	0x010a
        /*0806*/ 	.byte	0xff
	.zero		1


	//   ....[109]....
        /*0808*/ 	.word	0x000099c0
        /*080c*/ 	.word	0x00000000
        /*0810*/ 	.word	0x00000000
        /*0814*/ 	.short	0x010a
        /*0816*/ 	.byte	0xff
	.zero		1


	//   ....[110]....
        /*0818*/ 	.word	0x00009a10
        /*081c*/ 	.word	0x00000002
        /*0820*/ 	.word	0x000000f0
        /*0824*/ 	.short	0x010a
        /*0826*/ 	.byte	0xff
	.zero		1


	//   ....[111]....
        /*0828*/ 	.word	0x00009a70
        /*082c*/ 	.word	0x00000002
        /*0830*/ 	.word	0x000000c0
        /*0834*/ 	.short	0x010a
        /*0836*/ 	.byte	0xff
	.zero		1


	//   ....[112]....
        /*0838*/ 	.word	0x00009ac0
        /*083c*/ 	.word	0x00000002
        /*0840*/ 	.word	0x000000b0
        /*0844*/ 	.short	0x010a
        /*0846*/ 	.byte	0xff
	.zero		1


	//   ....[113]....
        /*0848*/ 	.word	0x00009b20
        /*084c*/ 	.word	0x00000000
        /*0850*/ 	.word	0x000000c0
        /*0854*/ 	.short	0x010a
        /*0856*/ 	.byte	0xff
	.zero		1


	//   ....[114]....
        /*0858*/ 	.word	0x00009b70
        /*085c*/ 	.word	0x00000000
        /*0860*/ 	.word	0x000000b0
        /*0864*/ 	.short	0x010a
        /*0866*/ 	.byte	0xff
	.zero		1


	//   ....[115]....
        /*0868*/ 	.word	0x00009bd0
        /*086c*/ 	.word	0x00000003
        /*0870*/ 	.word	0x000000e0
        /*0874*/ 	.short	0x010a
        /*0876*/ 	.byte	0xff
	.zero		1


	//   ....[116]....
        /*0878*/ 	.word	0x00009c30
        /*087c*/ 	.word	0x00000000
        /*0880*/ 	.word	0x00000000
        /*0884*/ 	.short	0x010a
        /*0886*/ 	.byte	0xff
	.zero		1


	//   ....[117]....
        /*0888*/ 	.word	0x00009c90
        /*088c*/ 	.word	0x00000000
        /*0890*/ 	.word	0x00000000
        /*0894*/ 	.short	0x010a
        /*0896*/ 	.byte	0xff
	.zero		1


	//   ....[118]....
        /*0898*/ 	.word	0x00009cf0
        /*089c*/ 	.word	0x00000000
        /*08a0*/ 	.word	0x00000000
        /*08a4*/ 	.short	0x010a
        /*08a6*/ 	.byte	0xff
	.zero		1


	//   ....[119]....
        /*08a8*/ 	.word	0x00009d40
        /*08ac*/ 	.word	0x00000000
        /*08b0*/ 	.word	0x000000b0
        /*08b4*/ 	.short	0x010a
        /*08b6*/ 	.byte	0xff
	.zero		1


	//   ....[120]....
        /*08b8*/ 	.word	0x00009da0
        /*08bc*/ 	.word	0x00000000
        /*08c0*/ 	.word	0x000000a8
        /*08c4*/ 	.short	0x010a
        /*08c6*/ 	.byte	0xff
	.zero		1


	//   ....[121]....
        /*08c8*/ 	.word	0x00009e00
        /*08cc*/ 	.word	0x00000000
        /*08d0*/ 	.word	0x00000080
        /*08d4*/ 	.short	0x010a
        /*08d6*/ 	.byte	0xff
	.zero		1


	//   ....[122]....
        /*08d8*/ 	.word	0x00009e60
        /*08dc*/ 	.word	0x00000000
        /*08e0*/ 	.word	0x00000088
        /*08e4*/ 	.short	0x010a
        /*08e6*/ 	.byte	0xff
	.zero		1


	//   ....[123]....
        /*08e8*/ 	.word	0x00009ec0
        /*08ec*/ 	.word	0x00000000
        /*08f0*/ 	.word	0x00000090
        /*08f4*/ 	.short	0x010a
        /*08f6*/ 	.byte	0xff
	.zero		1


	//   ....[124]....
        /*08f8*/ 	.word	0x00009f20
        /*08fc*/ 	.word	0x00000000
        /*0900*/ 	.word	0x00000098
        /*0904*/ 	.short	0x010a
        /*0906*/ 	.byte	0xff
	.zero		1


	//   ....[125]....
        /*0908*/ 	.word	0x00009f80
        /*090c*/ 	.word	0x00000000
        /*0910*/ 	.word	0x00000080
        /*0914*/ 	.short	0x010a
        /*0916*/ 	.byte	0xff
	.zero		1


	//   ....[126]....
        /*0918*/ 	.word	0x00009fe0
        /*091c*/ 	.word	0x00000000
        /*0920*/ 	.word	0x00000088
        /*0924*/ 	.short	0x010a
        /*0926*/ 	.byte	0xff
	.zero		1


	//   ....[127]....
        /*0928*/ 	.word	0x0000a040
        /*092c*/ 	.word	0x00000000
        /*0930*/ 	.word	0x00000090
        /*0934*/ 	.short	0x010a
        /*0936*/ 	.byte	0xff
	.zero		1


	//   ....[128]....
        /*0938*/ 	.word	0x0000a090
        /*093c*/ 	.word	0x00000000
        /*0940*/ 	.word	0x000000b0
        /*0944*/ 	.short	0x010a
        /*0946*/ 	.byte	0xff
	.zero		1


	//   ....[129]....
        /*0948*/ 	.word	0x0000a0f0
        /*094c*/ 	.word	0x00000000
        /*0950*/ 	.word	0x00000060
        /*0954*/ 	.short	0x010a
        /*0956*/ 	.byte	0xff
	.zero		1


	//   ....[130]....
        /*0958*/ 	.word	0x0000a140
        /*095c*/ 	.word	0x0000006e
        /*0960*/ 	.word	0x000000d0
        /*0964*/ 	.short	0x010a
        /*0966*/ 	.byte	0xff
	.zero		1


	//   ....[131]....
        /*0968*/ 	.word	0x0000a190
        /*096c*/ 	.word	0x00000003
        /*0970*/ 	.word	0x00000060
        /*0974*/ 	.short	0x010a
        /*0976*/ 	.byte	0xff
	.zero		1


	//   ....[132]....
        /*0978*/ 	.word	0x0000a1e0
        /*097c*/ 	.word	0x00000003
        /*0980*/ 	.word	0x00000060
        /*0984*/ 	.short	0x010a
        /*0986*/ 	.byte	0xff
	.zero		1


	//   ....[133]....
        /*0988*/ 	.word	0x0000a230
        /*098c*/ 	.word	0x00000072
        /*0990*/ 	.word	0x00000060
        /*0994*/ 	.short	0x010a
        /*0996*/ 	.byte	0xff
	.zero		1


	//----- nvinfo : EIATTR_NUM_MBARRIERS
	.align		4
.L_47:
        /*0998*/ 	.byte	0x03, 0x38
        /*099a*/ 	.short	0x0022


	//----- nvinfo : EIATTR_EXIT_INSTR_OFFSETS
	.align		4
        /*099c*/ 	.byte	0x04, 0x1c
        /*099e*/ 	.short	(.L_49 - .L_48)


	//   ....[0]....
.L_48:
        /*09a0*/ 	.word	0x000023c0


	//   ....[1]....
        /*09a4*/ 	.word	0x000028b0


	//   ....[2]....
        /*09a8*/ 	.word	0x00002910


	//   ....[3]....
        /*09ac*/ 	.word	0x000037d0


	//   ....[4]....
        /*09b0*/ 	.word	0x00004d10


	//   ....[5]....
        /*09b4*/ 	.word	0x00004d50


	//   ....[6]....
        /*09b8*/ 	.word	0x00009600


	//   ....[7]....
        /*09bc*/ 	.word	0x00009680


	//   ....[8]....
        /*09c0*/ 	.word	0x000096b0


	//   ....[9]....
        /*09c4*/ 	.word	0x00009720


	//----- nvinfo : EIATTR_MAX_THREADS
	.align		4
.L_49:
        /*09c8*/ 	.byte	0x04, 0x05
        /*09ca*/ 	.short	(.L_51 - .L_50)
.L_50:
        /*09cc*/ 	.word	0x00000100
        /*09d0*/ 	.word	0x00000001
        /*09d4*/ 	.word	0x00000001


	//----- nvinfo : EIATTR_CRS_STACK_SIZE
	.align		4
.L_51:
        /*09d8*/ 	.byte	0x04, 0x1e
        /*09da*/ 	.short	(.L_53 - .L_52)
.L_52:
        /*09dc*/ 	.word	0x00000000


	//----- nvinfo : EIATTR_CBANK_PARAM_SIZE
	.align		4
.L_53:
        /*09e0*/ 	.byte	0x03, 0x19
        /*09e2*/ 	.short	0x0a00


	//----- nvinfo : EIATTR_PARAM_CBANK
	.align		4
        /*09e4*/ 	.byte	0x04, 0x0a
        /*09e6*/ 	.short	(.L_55 - .L_54)
	.align		4
.L_54:
        /*09e8*/ 	.word	index@(.nv.constant0._ZN7cutlass13device_kernelINS_4gemm6kernel13GemmUniversalIN4cute5tupleIJiiiiEEENS1_10collective13CollectiveMmaINS1_41MainloopSm100TmaUmmaWarpSpecializedSparseILi6ELi2ELi2ENS5_IJNS4_1CILi1EEESB_SB_EEEEENS5_IJNSA_ILi128EEESE_NSA_ILi64EEEEEENS_6half_tENS5_IJNS4_6LayoutINS5_IJiNS5_IJNSA_ILi2EEEiEEEiEEENS5_IJlNS5_IJSB_SJ_EEElEEEEENSI_INS5_IJNS5_IJNS5_IJNSA_ILi8EEESJ_SP_EEEiEEENS5_IJNS5_IJNSA_ILi16EEESJ_NSA_ILi4EEEEEEiEEEiEEENS5_IJNS5_IJNS5_IJSE_SS_NSA_ILi2048EEEEEENSA_ILi16384EEEEEENS5_IJNS5_IJSB_NSA_ILi1024EEENSA_ILi32EEEEEElEEElEEEEEEEESH_NS5_IJlSB_lEEENS4_8TiledMMAINS4_8MMA_AtomIJNS4_27SM100_MMA_F16BF16_SS_SPARSEISH_SH_fLi128ELi128ELNS4_4UMMA5MajorE0ELS1D_0ELNS1C_7ScaleInE0ELS1E_0EEEEEENSI_ISC_NS5_IJNSA_ILi0EEES1H_S1H_EEEEENS5_IJNS4_10UnderscoreES1K_S1K_EEEEENS4_13SM90_TMA_LOADENS4_14ComposedLayoutINS4_7SwizzleILi2ELi4ELi3EEENS4_25smem_sparse_ptr_flag_bitsILi2ELi16EEENSI_INS5_IJNS5_IJSB_SP_EEENS5_IJSJ_S12_EEEEEENS5_IJNS5_IJS1H_SF_EEESM_EEEEEEEvNS4_8identityES1N_NS1O_INS1P_ILi3ELi4ELi3EEENS4_18smem_ptr_flag_bitsILi16EEENSI_INS5_IJSP_SF_EEENS5_IJSF_SB_EEEEEEEvS20_EENS_8epilogue10collective18CollectiveEpilogueINS29_23Sm100TmaWarpSpecializedILi4ELi2ELi32ELb1ELb0EEEJSG_NS5_IJNSI_ISE_SB_EENSI_IS12_SB_EEEEEfNS5_IJSB_llEEEfS2H_NS29_6fusion15FusionCallbacksIS2D_NS2I_17LinearCombinationIffffLNS_15FloatRoundStyleE2EEESG_S2G_JEEENS4_5SM1004TMEM4LOAD26SM100_TMEM_LOAD_32dp32b32xES1N_NS1O_INS1P_ILi2ELi5ELi2EEENS22_ILi32EEENSI_INS5_IJS12_ST_EEENS5_IJSB_S12_EEEEEEENS4_39AutoVectorizingCopyWithAssumedAlignmentILi128EEENS4_14SM90_TMA_STOREES2X_S2Z_S2Z_EEEvvEEEEvNT_6ParamsE)
        /*09ec*/ 	.short	0x0380
        /*09ee*/ 	.short	0x0a00


	//----- nvinfo : EIATTR_SW_WAR
	.align		4
.L_55:
        /*09f0*/ 	.byte	0x04, 0x36
        /*09f2*/ 	.short	(.L_57 - .L_56)
.L_56:
        /*09f4*/ 	.word	0x00000008
.L_57:


//--------------------- .nv.callgraph             --------------------------
	.section	.nv.callgraph,"",@"SHT_CUDA_CALLGRAPH"
	.align	4
	.sectionentsize	8
	.align		4
        /*0000*/ 	.word	0x00000000
	.align		4
        /*0004*/ 	.word	0xffffffff
	.align		4
        /*0008*/ 	.word	index@(_ZN7cutlass13device_kernelINS_4gemm6kernel13GemmUniversalIN4cute5tupleIJiiiiEEENS1_10collective13CollectiveMmaINS1_41MainloopSm100TmaUmmaWarpSpecializedSparseILi6ELi2ELi2ENS5_IJNS4_1CILi1EEESB_SB_EEEEENS5_IJNSA_ILi128EEESE_NSA_ILi64EEEEEENS_6half_tENS5_IJNS4_6LayoutINS5_IJiNS5_IJNSA_ILi2EEEiEEEiEEENS5_IJlNS5_IJSB_SJ_EEElEEEEENSI_INS5_IJNS5_IJNS5_IJNSA_ILi8EEESJ_SP_EEEiEEENS5_IJNS5_IJNSA_ILi16EEESJ_NSA_ILi4EEEEEEiEEEiEEENS5_IJNS5_IJNS5_IJSE_SS_NSA_ILi2048EEEEEENSA_ILi16384EEEEEENS5_IJNS5_IJSB_NSA_ILi1024EEENSA_ILi32EEEEEElEEElEEEEEEEESH_NS5_IJlSB_lEEENS4_8TiledMMAINS4_8MMA_AtomIJNS4_27SM100_MMA_F16BF16_SS_SPARSEISH_SH_fLi128ELi128ELNS4_4UMMA5MajorE0ELS1D_0ELNS1C_7ScaleInE0ELS1E_0EEEEEENSI_ISC_NS5_IJNSA_ILi0EEES1H_S1H_EEEEENS5_IJNS4_10UnderscoreES1K_S1K_EEEEENS4_13SM90_TMA_LOADENS4_14ComposedLayoutINS4_7SwizzleILi2ELi4ELi3EEENS4_25smem_sparse_ptr_flag_bitsILi2ELi16EEENSI_INS5_IJNS5_IJSB_SP_EEENS5_IJSJ_S12_EEEEEENS5_IJNS5_IJS1H_SF_EEESM_EEEEEEEvNS4_8identityES1N_NS1O_INS1P_ILi3ELi4ELi3EEENS4_18smem_ptr_flag_bitsILi16EEENSI_INS5_IJSP_SF_EEENS5_IJSF_SB_EEEEEEEvS20_EENS_8epilogue10collective18CollectiveEpilogueINS29_23Sm100TmaWarpSpecializedILi4ELi2ELi32ELb1ELb0EEEJSG_NS5_IJNSI_ISE_SB_EENSI_IS12_SB_EEEEEfNS5_IJSB_llEEEfS2H_NS29_6fusion15FusionCallbacksIS2D_NS2I_17LinearCombinationIffffLNS_15FloatRoundStyleE2EEESG_S2G_JEEENS4_5SM1004TMEM4LOAD26SM100_TMEM_LOAD_32dp32b32xES1N_NS1O_INS1P_ILi2ELi5ELi2EEENS22_ILi32EEENSI_INS5_IJS12_ST_EEENS5_IJSB_S12_EEEEEEENS4_39AutoVectorizingCopyWithAssumedAlignmentILi128EEENS4_14SM90_TMA_STOREES2X_S2Z_S2Z_EEEvvEEEEvNT_6ParamsE)
	.align		4
        /*000c*/ 	.word	index@(__assertfail)
	.align		4
        /*0010*/ 	.word	0x00000000
	.align		4
        /*0014*/ 	.word	0xfffffffe
	.align		4
        /*0018*/ 	.word	0x00000000
	.align		4
        /*001c*/ 	.word	0xfffffffd
	.align		4
        /*0020*/ 	.word	0x00000000
	.align		4
        /*0024*/ 	.word	0xfffffffc


//--------------------- .nv.constant4             --------------------------
	.section	.nv.constant4,"a",@progbits
	.align	8
	.align		8
.nv.constant4:
        /*0000*/ 	.dword	__assertfail
	.align		8
        /*0008*/ 	.dword	__unnamed_1
	.align		8
        /*0010*/ 	.dword	__unnamed_2
	.align		8
        /*0018*/ 	.dword	_ZN39_INTERNAL_2704f0a6_4_k_cu_cc982ea3_27144cuda3std3__45__cpo5beginE
	.align		8
        /*0020*/ 	.dword	_ZN39_INTERNAL_2704f0a6_4_k_cu_cc982ea3_27144cuda3std3__45__cpo3endE
	.align		8
        /*0028*/ 	.dword	_ZN39_INTERNAL_2704f0a6_4_k_cu_cc982ea3_27144cuda3std3__45__cpo6cbeginE
	.align		8
        /*0030*/ 	.dword	_ZN39_INTERNAL_2704f0a6_4_k_cu_cc982ea3_27144cuda3std3__45__cpo4cendE
	.align		8
        /*0038*/ 	.dword	_ZN39_INTERNAL_2704f0a6_4_k_cu_cc982ea3_27144cuda3std3__441_GLOBAL__N__2704f0a6_4_k_cu_cc982ea3_27146ignoreE
	.align		8
        /*0040*/ 	.dword	_ZN39_INTERNAL_2704f0a6_4_k_cu_cc982ea3_27144cuda3std3__419piecewise_constructE
	.align		8
        /*0048*/ 	.dword	_ZN39_INTERNAL_2704f0a6_4_k_cu_cc982ea3_27144cuda3std3__48in_placeE
	.align		8
        /*0050*/ 	.dword	_ZN39_INTERNAL_2704f0a6_4_k_cu_cc982ea3_27144cuda3std6ranges3__45__cpo4swapE
	.align		8
        /*0058*/ 	.dword	_ZN39_INTERNAL_2704f0a6_4_k_cu_cc982ea3_27144cuda3std6ranges3__45__cpo9iter_moveE
	.align		8
        /*0060*/ 	.dword	_ZN39_INTERNAL_2704f0a6_4_k_cu_cc982ea3_27144cute7productE
	.align		8
        /*0068*/ 	.dword	_ZN39_INTERNAL_2704f0a6_4_k_cu_cc982ea3_27144cute1_E
	.align		8
        /*0070*/ 	.dword	$str$25
	.align		8
        /*0078*/ 	.dword	$str$26
	.align		8
        /*0080*/ 	.dword	$str$27
	.align		8
        /*0088*/ 	.dword	$str$28


//--------------------- .text._ZN7cutlass13device_kernelINS_4gemm6kernel13GemmUniversalIN4cute5tupleIJiiiiEEENS1_10collective13CollectiveMmaINS1_41MainloopSm100TmaUmmaWarpSpecializedSparseILi6ELi2ELi2ENS5_IJNS4_1CILi1EEESB_SB_EEEEENS5_IJNSA_ILi128EEESE_NSA_ILi64EEEEEENS_6half_tENS5_IJNS4_6LayoutINS5_IJiNS5_IJNSA_ILi2EEEiEEEiEEENS5_IJlNS5_IJSB_SJ_EEElEEEEENSI_INS5_IJNS5_IJNS5_IJNSA_ILi8EEESJ_SP_EEEiEEENS5_IJNS5_IJNSA_ILi16EEESJ_NSA_ILi4EEEEEEiEEEiEEENS5_IJNS5_IJNS5_IJSE_SS_NSA_ILi2048EEEEEENSA_ILi16384EEEEEENS5_IJNS5_IJSB_NSA_ILi1024EEENSA_ILi32EEEEEElEEElEEEEEEEESH_NS5_IJlSB_lEEENS4_8TiledMMAINS4_8MMA_AtomIJNS4_27SM100_MMA_F16BF16_SS_SPARSEISH_SH_fLi128ELi128ELNS4_4UMMA5MajorE0ELS1D_0ELNS1C_7ScaleInE0ELS1E_0EEEEEENSI_ISC_NS5_IJNSA_ILi0EEES1H_S1H_EEEEENS5_IJNS4_10UnderscoreES1K_S1K_EEEEENS4_13SM90_TMA_LOADENS4_14ComposedLayoutINS4_7SwizzleILi2ELi4ELi3EEENS4_25smem_sparse_ptr_flag_bitsILi2ELi16EEENSI_INS5_IJNS5_IJSB_SP_EEENS5_IJSJ_S12_EEEEEENS5_IJNS5_IJS1H_SF_EEESM_EEEEEEEvNS4_8identityES1N_NS1O_INS1P_ILi3ELi4ELi3EEENS4_18smem_ptr_flag_bitsILi16EEENSI_INS5_IJSP_SF_EEENS5_IJSF_SB_EEEEEEEvS20_EENS_8epilogue10collective18CollectiveEpilogueINS29_23Sm100TmaWarpSpecializedILi4ELi2ELi32ELb1ELb0EEEJSG_NS5_IJNSI_ISE_SB_EENSI_IS12_SB_EEEEEfNS5_IJSB_llEEEfS2H_NS29_6fusion15FusionCallbacksIS2D_NS2I_17LinearCombinationIffffLNS_15FloatRoundStyleE2EEESG_S2G_JEEENS4_5SM1004TMEM4LOAD26SM100_TMEM_LOAD_32dp32b32xES1N_NS1O_INS1P_ILi2ELi5ELi2EEENS22_ILi32EEENSI_INS5_IJS12_ST_EEENS5_IJSB_S12_EEEEEEENS4_39AutoVectorizingCopyWithAssumedAlignmentILi128EEENS4_14SM90_TMA_STOREES2X_S2Z_S2Z_EEEvvEEEEvNT_6ParamsE --------------------------
	.section	.text._ZN7cutlass13device_kernelINS_4gemm6kernel13GemmUniversalIN4cute5tupleIJiiiiEEENS1_10collective13CollectiveMmaINS1_41MainloopSm100TmaUmmaWarpSpecializedSparseILi6ELi2ELi2ENS5_IJNS4_1CILi1EEESB_SB_EEEEENS5_IJNSA_ILi128EEESE_NSA_ILi64EEEEEENS_6half_tENS5_IJNS4_6LayoutINS5_IJiNS5_IJNSA_ILi2EEEiEEEiEEENS5_IJlNS5_IJSB_SJ_EEElEEEEENSI_INS5_IJNS5_IJNS5_IJNSA_ILi8EEESJ_SP_EEEiEEENS5_IJNS5_IJNSA_ILi16EEESJ_NSA_ILi4EEEEEEiEEEiEEENS5_IJNS5_IJNS5_IJSE_SS_NSA_ILi2048EEEEEENSA_ILi16384EEEEEENS5_IJNS5_IJSB_NSA_ILi1024EEENSA_ILi32EEEEEElEEElEEEEEEEESH_NS5_IJlSB_lEEENS4_8TiledMMAINS4_8MMA_AtomIJNS4_27SM100_MMA_F16BF16_SS_SPARSEISH_SH_fLi128ELi128ELNS4_4UMMA5MajorE0ELS1D_0ELNS1C_7ScaleInE0ELS1E_0EEEEEENSI_ISC_NS5_IJNSA_ILi0EEES1H_S1H_EEEEENS5_IJNS4_10UnderscoreES1K_S1K_EEEEENS4_13SM90_TMA_LOADENS4_14ComposedLayoutINS4_7SwizzleILi2ELi4ELi3EEENS4_25smem_sparse_ptr_flag_bitsILi2ELi16EEENSI_INS5_IJNS5_IJSB_SP_EEENS5_IJSJ_S12_EEEEEENS5_IJNS5_IJS1H_SF_EEESM_EEEEEEEvNS4_8identityES1N_NS1O_INS1P_ILi3ELi4ELi3EEENS4_18smem_ptr_flag_bitsILi16EEENSI_INS5_IJSP_SF_EEENS5_IJSF_SB_EEEEEEEvS20_EENS_8epilogue10collective18CollectiveEpilogueINS29_23Sm100TmaWarpSpecializedILi4ELi2ELi32ELb1ELb0EEEJSG_NS5_IJNSI_ISE_SB_EENSI_IS12_SB_EEEEEfNS5_IJSB_llEEEfS2H_NS29_6fusion15FusionCallbacksIS2D_NS2I_17LinearCombinationIffffLNS_15FloatRoundStyleE2EEESG_S2G_JEEENS4_5SM1004TMEM4LOAD26SM100_TMEM_LOAD_32dp32b32xES1N_NS1O_INS1P_ILi2ELi5ELi2EEENS22_ILi32EEENSI_INS5_IJS12_ST_EEENS5_IJSB_S12_EEEEEEENS4_39AutoVectorizingCopyWithAssumedAlignmentILi128EEENS4_14SM90_TMA_STOREES2X_S2Z_S2Z_EEEvvEEEEvNT_6ParamsE,"ax",@progbits
	.align	128
.text._ZN7cutlass13device_kernelINS_4gemm6kernel13GemmUniversalIN4cute5tupleIJiiiiEEENS1_10collective13CollectiveMmaINS1_41MainloopSm100TmaUmmaWarpSpecializedSparseILi6ELi2ELi2ENS5_IJNS4_1CILi1EEESB_SB_EEEEENS5_IJNSA_ILi128EEESE_NSA_ILi64EEEEEENS_6half_tENS5_IJNS4_6LayoutINS5_IJiNS5_IJNSA_ILi2EEEiEEEiEEENS5_IJlNS5_IJSB_SJ_EEElEEEEENSI_INS5_IJNS5_IJNS5_IJNSA_ILi8EEESJ_SP_EEEiEEENS5_IJNS5_IJNSA_ILi16EEESJ_NSA_ILi4EEEEEEiEEEiEEENS5_IJNS5_IJNS5_IJSE_SS_NSA_ILi2048EEEEEENSA_ILi16384EEEEEENS5_IJNS5_IJSB_NSA_ILi1024EEENSA_ILi32EEEEEElEEElEEEEEEEESH_NS5_IJlSB_lEEENS4_8TiledMMAINS4_8MMA_AtomIJNS4_27SM100_MMA_F16BF16_SS_SPARSEISH_SH_fLi128ELi128ELNS4_4UMMA5MajorE0ELS1D_0ELNS1C_7ScaleInE0ELS1E_0EEEEEENSI_ISC_NS5_IJNSA_ILi0EEES1H_S1H_EEEEENS5_IJNS4_10UnderscoreES1K_S1K_EEEEENS4_13SM90_TMA_LOADENS4_14ComposedLayoutINS4_7SwizzleILi2ELi4ELi3EEENS4_25smem_sparse_ptr_flag_bitsILi2ELi16EEENSI_INS5_IJNS5_IJSB_SP_EEENS5_IJSJ_S12_EEEEEENS5_IJNS5_IJS1H_SF_EEESM_EEEEEEEvNS4_8identityES1N_NS1O_INS1P_ILi3ELi4ELi3EEENS4_18smem_ptr_flag_bitsILi16EEENSI_INS5_IJSP_SF_EEENS5_IJSF_SB_EEEEEEEvS20_EENS_8epilogue10collective18CollectiveEpilogueINS29_23Sm100TmaWarpSpecializedILi4ELi2ELi32ELb1ELb0EEEJSG_NS5_IJNSI_ISE_SB_EENSI_IS12_SB_EEEEEfNS5_IJSB_llEEEfS2H_NS29_6fusion15FusionCallbacksIS2D_NS2I_17LinearCombinationIffffLNS_15FloatRoundStyleE2EEESG_S2G_JEEENS4_5SM1004TMEM4LOAD26SM100_TMEM_LOAD_32dp32b32xES1N_NS1O_INS1P_ILi2ELi5ELi2EEENS22_ILi32EEENSI_INS5_IJS12_ST_EEENS5_IJSB_S12_EEEEEEENS4_39AutoVectorizingCopyWithAssumedAlignmentILi128EEENS4_14SM90_TMA_STOREES2X_S2Z_S2Z_EEEvvEEEEvNT_6ParamsE:
        .type           _ZN7cutlass13device_kernelINS_4gemm6kernel13GemmUniversalIN4cute5tupleIJiiiiEEENS1_10collective13CollectiveMmaINS1_41MainloopSm100TmaUmmaWarpSpecializedSparseILi6ELi2ELi2ENS5_IJNS4_1CILi1EEESB_SB_EEEEENS5_IJNSA_ILi128EEESE_NSA_ILi64EEEEEENS_6half_tENS5_IJNS4_6LayoutINS5_IJiNS5_IJNSA_ILi2EEEiEEEiEEENS5_IJlNS5_IJSB_SJ_EEElEEEEENSI_INS5_IJNS5_IJNS5_IJNSA_ILi8EEESJ_SP_EEEiEEENS5_IJNS5_IJNSA_ILi16EEESJ_NSA_ILi4EEEEEEiEEEiEEENS5_IJNS5_IJNS5_IJSE_SS_NSA_ILi2048EEEEEENSA_ILi16384EEEEEENS5_IJNS5_IJSB_NSA_ILi1024EEENSA_ILi32EEEEEElEEElEEEEEEEESH_NS5_IJlSB_lEEENS4_8TiledMMAINS4_8MMA_AtomIJNS4_27SM100_MMA_F16BF16_SS_SPARSEISH_SH_fLi128ELi128ELNS4_4UMMA5MajorE0ELS1D_0ELNS1C_7ScaleInE0ELS1E_0EEEEEENSI_ISC_NS5_IJNSA_ILi0EEES1H_S1H_EEEEENS5_IJNS4_10UnderscoreES1K_S1K_EEEEENS4_13SM90_TMA_LOADENS4_14ComposedLayoutINS4_7SwizzleILi2ELi4ELi3EEENS4_25smem_sparse_ptr_flag_bitsILi2ELi16EEENSI_INS5_IJNS5_IJSB_SP_EEENS5_IJSJ_S12_EEEEEENS5_IJNS5_IJS1H_SF_EEESM_EEEEEEEvNS4_8identityES1N_NS1O_INS1P_ILi3ELi4ELi3EEENS4_18smem_ptr_flag_bitsILi16EEENSI_INS5_IJSP_SF_EEENS5_IJSF_SB_EEEEEEEvS20_EENS_8epilogue10collective18CollectiveEpilogueINS29_23Sm100TmaWarpSpecializedILi4ELi2ELi32ELb1ELb0EEEJSG_NS5_IJNSI_ISE_SB_EENSI_IS12_SB_EEEEEfNS5_IJSB_llEEEfS2H_NS29_6fusion15FusionCallbacksIS2D_NS2I_17LinearCombinationIffffLNS_15FloatRoundStyleE2EEESG_S2G_JEEENS4_5SM1004TMEM4LOAD26SM100_TMEM_LOAD_32dp32b32xES1N_NS1O_INS1P_ILi2ELi5ELi2EEENS22_ILi32EEENSI_INS5_IJS12_ST_EEENS5_IJSB_S12_EEEEEEENS4_39AutoVectorizingCopyWithAssumedAlignmentILi128EEENS4_14SM90_TMA_STOREES2X_S2Z_S2Z_EEEvvEEEEvNT_6ParamsE,@function
        .size           _ZN7cutlass13device_kernelINS_4gemm6kernel13GemmUniversalIN4cute5tupleIJiiiiEEENS1_10collective13CollectiveMmaINS1_41MainloopSm100TmaUmmaWarpSpecializedSparseILi6ELi2ELi2ENS5_IJNS4_1CILi1EEESB_SB_EEEEENS5_IJNSA_ILi128EEESE_NSA_ILi64EEEEEENS_6half_tENS5_IJNS4_6LayoutINS5_IJiNS5_IJNSA_ILi2EEEiEEEiEEENS5_IJlNS5_IJSB_SJ_EEElEEEEENSI_INS5_IJNS5_IJNS5_IJNSA_ILi8EEESJ_SP_EEEiEEENS5_IJNS5_IJNSA_ILi16EEESJ_NSA_ILi4EEEEEEiEEEiEEENS5_IJNS5_IJNS5_IJSE_SS_NSA_ILi2048EEEEEENSA_ILi16384EEEEEENS5_IJNS5_IJSB_NSA_ILi1024EEENSA_ILi32EEEEEElEEElEEEEEEEESH_NS5_IJlSB_lEEENS4_8TiledMMAINS4_8MMA_AtomIJNS4_27SM100_MMA_F16BF16_SS_SPARSEISH_SH_fLi128ELi128ELNS4_4UMMA5MajorE0ELS1D_0ELNS1C_7ScaleInE0ELS1E_0EEEEEENSI_ISC_NS5_IJNSA_ILi0EEES1H_S1H_EEEEENS5_IJNS4_10UnderscoreES1K_S1K_EEEEENS4_13SM90_TMA_LOADENS4_14ComposedLayoutINS4_7SwizzleILi2ELi4ELi3EEENS4_25smem_sparse_ptr_flag_bitsILi2ELi16EEENSI_INS5_IJNS5_IJSB_SP_EEENS5_IJSJ_S12_EEEEEENS5_IJNS5_IJS1H_SF_EEESM_EEEEEEEvNS4_8identityES1N_NS1O_INS1P_ILi3ELi4ELi3EEENS4_18smem_ptr_flag_bitsILi16EEENSI_INS5_IJSP_SF_EEENS5_IJSF_SB_EEEEEEEvS20_EENS_8epilogue10collective18CollectiveEpilogueINS29_23Sm100TmaWarpSpecializedILi4ELi2ELi32ELb1ELb0EEEJSG_NS5_IJNSI_ISE_SB_EENSI_IS12_SB_EEEEEfNS5_IJSB_llEEEfS2H_NS29_6fusion15FusionCallbacksIS2D_NS2I_17LinearCombinationIffffLNS_15FloatRoundStyleE2EEESG_S2G_JEEENS4_5SM1004TMEM4LOAD26SM100_TMEM_LOAD_32dp32b32xES1N_NS1O_INS1P_ILi2ELi5ELi2EEENS22_ILi32EEENSI_INS5_IJS12_ST_EEENS5_IJSB_S12_EEEEEEENS4_39AutoVectorizingCopyWithAssumedAlignmentILi128EEENS4_14SM90_TMA_STOREES2X_S2Z_S2Z_EEEvvEEEEvNT_6ParamsE,(.L_x_169 - _ZN7cutlass13device_kernelINS_4gemm6kernel13GemmUniversalIN4cute5tupleIJiiiiEEENS1_10collective13CollectiveMmaINS1_41MainloopSm100TmaUmmaWarpSpecializedSparseILi6ELi2ELi2ENS5_IJNS4_1CILi1EEESB_SB_EEEEENS5_IJNSA_ILi128EEESE_NSA_ILi64EEEEEENS_6half_tENS5_IJNS4_6LayoutINS5_IJiNS5_IJNSA_ILi2EEEiEEEiEEENS5_IJlNS5_IJSB_SJ_EEElEEEEENSI_INS5_IJNS5_IJNS5_IJNSA_ILi8EEESJ_SP_EEEiEEENS5_IJNS5_IJNSA_ILi16EEESJ_NSA_ILi4EEEEEEiEEEiEEENS5_IJNS5_IJNS5_IJSE_SS_NSA_ILi2048EEEEEENSA_ILi16384EEEEEENS5_IJNS5_IJSB_NSA_ILi1024EEENSA_ILi32EEEEEElEEElEEEEEEEESH_NS5_IJlSB_lEEENS4_8TiledMMAINS4_8MMA_AtomIJNS4_27SM100_MMA_F16BF16_SS_SPARSEISH_SH_fLi128ELi128ELNS4_4UMMA5MajorE0ELS1D_0ELNS1C_7ScaleInE0ELS1E_0EEEEEENSI_ISC_NS5_IJNSA_ILi0EEES1H_S1H_EEEEENS5_IJNS4_10UnderscoreES1K_S1K_EEEEENS4_13SM90_TMA_LOADENS4_14ComposedLayoutINS4_7SwizzleILi2ELi4ELi3EEENS4_25smem_sparse_ptr_flag_bitsILi2ELi16EEENSI_INS5_IJNS5_IJSB_SP_EEENS5_IJSJ_S12_EEEEEENS5_IJNS5_IJS1H_SF_EEESM_EEEEEEEvNS4_8identityES1N_NS1O_INS1P_ILi3ELi4ELi3EEENS4_18smem_ptr_flag_bitsILi16EEENSI_INS5_IJSP_SF_EEENS5_IJSF_SB_EEEEEEEvS20_EENS_8epilogue10collective18CollectiveEpilogueINS29_23Sm100TmaWarpSpecializedILi4ELi2ELi32ELb1ELb0EEEJSG_NS5_IJNSI_ISE_SB_EENSI_IS12_SB_EEEEEfNS5_IJSB_llEEEfS2H_NS29_6fusion15FusionCallbacksIS2D_NS2I_17LinearCombinationIffffLNS_15FloatRoundStyleE2EEESG_S2G_JEEENS4_5SM1004TMEM4LOAD26SM100_TMEM_LOAD_32dp32b32xES1N_NS1O_INS1P_ILi2ELi5ELi2EEENS22_ILi32EEENSI_INS5_IJS12_ST_EEENS5_IJSB_S12_EEEEEEENS4_39AutoVectorizingCopyWithAssumedAlignmentILi128EEENS4_14SM90_TMA_STOREES2X_S2Z_S2Z_EEEvvEEEEvNT_6ParamsE)
        .other          _ZN7cutlass13device_kernelINS_4gemm6kernel13GemmUniversalIN4cute5tupleIJiiiiEEENS1_10collective13CollectiveMmaINS1_41MainloopSm100TmaUmmaWarpSpecializedSparseILi6ELi2ELi2ENS5_IJNS4_1CILi1EEESB_SB_EEEEENS5_IJNSA_ILi128EEESE_NSA_ILi64EEEEEENS_6half_tENS5_IJNS4_6LayoutINS5_IJiNS5_IJNSA_ILi2EEEiEEEiEEENS5_IJlNS5_IJSB_SJ_EEElEEEEENSI_INS5_IJNS5_IJNS5_IJNSA_ILi8EEESJ_SP_EEEiEEENS5_IJNS5_IJNSA_ILi16EEESJ_NSA_ILi4EEEEEEiEEEiEEENS5_IJNS5_IJNS5_IJSE_SS_NSA_ILi2048EEEEEENSA_ILi16384EEEEEENS5_IJNS5_IJSB_NSA_ILi1024EEENSA_ILi32EEEEEElEEElEEEEEEEESH_NS5_IJlSB_lEEENS4_8TiledMMAINS4_8MMA_AtomIJNS4_27SM100_MMA_F16BF16_SS_SPARSEISH_SH_fLi128ELi128ELNS4_4UMMA5MajorE0ELS1D_0ELNS1C_7ScaleInE0ELS1E_0EEEEEENSI_ISC_NS5_IJNSA_ILi0EEES1H_S1H_EEEEENS5_IJNS4_10UnderscoreES1K_S1K_EEEEENS4_13SM90_TMA_LOADENS4_14ComposedLayoutINS4_7SwizzleILi2ELi4ELi3EEENS4_25smem_sparse_ptr_flag_bitsILi2ELi16EEENSI_INS5_IJNS5_IJSB_SP_EEENS5_IJSJ_S12_EEEEEENS5_IJNS5_IJS1H_SF_EEESM_EEEEEEEvNS4_8identityES1N_NS1O_INS1P_ILi3ELi4ELi3EEENS4_18smem_ptr_flag_bitsILi16EEENSI_INS5_IJSP_SF_EEENS5_IJSF_SB_EEEEEEEvS20_EENS_8epilogue10collective18CollectiveEpilogueINS29_23Sm100TmaWarpSpecializedILi4ELi2ELi32ELb1ELb0EEEJSG_NS5_IJNSI_ISE_SB_EENSI_IS12_SB_EEEEEfNS5_IJSB_llEEEfS2H_NS29_6fusion15FusionCallbacksIS2D_NS2I_17LinearCombinationIffffLNS_15FloatRoundStyleE2EEESG_S2G_JEEENS4_5SM1004TMEM4LOAD26SM100_TMEM_LOAD_32dp32b32xES1N_NS1O_INS1P_ILi2ELi5ELi2EEENS22_ILi32EEENSI_INS5_IJS12_ST_EEENS5_IJSB_S12_EEEEEEENS4_39AutoVectorizingCopyWithAssumedAlignmentILi128EEENS4_14SM90_TMA_STOREES2X_S2Z_S2Z_EEEvvEEEEvNT_6ParamsE,@"STO_CUDA_ENTRY STV_DEFAULT"
_ZN7cutlass13device_kernelINS_4gemm6kernel13GemmUniversalIN4cute5tupleIJiiiiEEENS1_10collective13CollectiveMmaINS1_41MainloopSm100TmaUmmaWarpSpecializedSparseILi6ELi2ELi2ENS5_IJNS4_1CILi1EEESB_SB_EEEEENS5_IJNSA_ILi128EEESE_NSA_ILi64EEEEEENS_6half_tENS5_IJNS4_6LayoutINS5_IJiNS5_IJNSA_ILi2EEEiEEEiEEENS5_IJlNS5_IJSB_SJ_EEElEEEEENSI_INS5_IJNS5_IJNS5_IJNSA_ILi8EEESJ_SP_EEEiEEENS5_IJNS5_IJNSA_ILi16EEESJ_NSA_ILi4EEEEEEiEEEiEEENS5_IJNS5_IJNS5_IJSE_SS_NSA_ILi2048EEEEEENSA_ILi16384EEEEEENS5_IJNS5_IJSB_NSA_ILi1024EEENSA_ILi32EEEEEElEEElEEEEEEEESH_NS5_IJlSB_lEEENS4_8TiledMMAINS4_8MMA_AtomIJNS4_27SM100_MMA_F16BF16_SS_SPARSEISH_SH_fLi128ELi128ELNS4_4UMMA5MajorE0ELS1D_0ELNS1C_7ScaleInE0ELS1E_0EEEEEENSI_ISC_NS5_IJNSA_ILi0EEES1H_S1H_EEEEENS5_IJNS4_10UnderscoreES1K_S1K_EEEEENS4_13SM90_TMA_LOADENS4_14ComposedLayoutINS4_7SwizzleILi2ELi4ELi3EEENS4_25smem_sparse_ptr_flag_bitsILi2ELi16EEENSI_INS5_IJNS5_IJSB_SP_EEENS5_IJSJ_S12_EEEEEENS5_IJNS5_IJS1H_SF_EEESM_EEEEEEEvNS4_8identityES1N_NS1O_INS1P_ILi3ELi4ELi3EEENS4_18smem_ptr_flag_bitsILi16EEENSI_INS5_IJSP_SF_EEENS5_IJSF_SB_EEEEEEEvS20_EENS_8epilogue10collective18CollectiveEpilogueINS29_23Sm100TmaWarpSpecializedILi4ELi2ELi32ELb1ELb0EEEJSG_NS5_IJNSI_ISE_SB_EENSI_IS12_SB_EEEEEfNS5_IJSB_llEEEfS2H_NS29_6fusion15FusionCallbacksIS2D_NS2I_17LinearCombinationIffffLNS_15FloatRoundStyleE2EEESG_S2G_JEEENS4_5SM1004TMEM4LOAD26SM100_TMEM_LOAD_32dp32b32xES1N_NS1O_INS1P_ILi2ELi5ELi2EEENS22_ILi32EEENSI_INS5_IJS12_ST_EEENS5_IJSB_S12_EEEEEEENS4_39AutoVectorizingCopyWithAssumedAlignmentILi128EEENS4_14SM90_TMA_STOREES2X_S2Z_S2Z_EEEvvEEEEvNT_6ParamsE:
[----:B------:R-:W1:Y:S01]  /*0000*/  LDC R1, c[0x0][0x37c] ;  /* 0x0000df00ff017b82 */ /* 0x000e620000000800 */
[----:B------:R-:W2:Y:S01]  /*0010*/  S2R R103, SR_TID.X ;  /* 0x0000000000677919 */ /* 0x000ea20000002100 */
[----:B------:R-:W3:Y:S01]  /*0020*/  LDCU.64 UR4, c[0x0][0xa90] ;  /* 0x00015200ff0477ac */ /* 0x000ee20008000a00 */
[----:B------:R-:W-:Y:S02]  /*0030*/  PRMT R89, RZ, 0x7610, R89 ;  /* 0x00007610ff597816 */ /* 0x000fe40000000059 */
[----:B------:R-:W-:Y:S01]  /*0040*/  ELECT P4, URZ, PT ;  /* 0x0000000000ff782f */ /* 0x000fe20003880000 */
[----:B------:R-:W4:Y:S01]  /*0050*/  LDCU.64 UR38, c[0x0][0x358] ;  /* 0x00006b00ff2677ac */ /* 0x000f220008000a00 */
[----:B---3--:R-:W-:-:S04]  /*0060*/  UISETP.NE.U32.AND UP0, UPT, UR4, URZ, UPT ;  /* 0x000000ff0400728c */ /* 0x008fc8000bf05070 */
[----:B------:R-:W-:Y:S01]  /*0070*/  UISETP.NE.AND.EX UP0, UPT, UR5, URZ, UPT, UP0 ;  /* 0x000000ff0500728c */ /* 0x000fe2000bf05300 */
[----:B--2---:R-:W-:-:S05]  /*0080*/  SHF.R.U32.HI R94, RZ, 0x5, R103 ;  /* 0x00000005ff5e7819 */ /* 0x004fca0000011667 */
[----:B------:R-:W2:Y:S02]  /*0090*/  SHFL.IDX PT, R0, R94, RZ, 0x1f ;  /* 0x00001fff5e007589 */ /* 0x000ea400000e0000 */
[----:B--2---:R-:W-:Y:S01]  /*00a0*/  R2UR UR8, R0 ;  /* 0x00000000000872ca */ /* 0x004fe200000e0000 */
[----:B-1--4-:R-:W-:-:S14]  /*00b0*/  BRA.U UP0, `(.L_x_0) ;  /* 0x00000001002c7547 */ /* 0x012fdc000b800000 */
[----:B------:R-:W1:Y:S02]  /*00c0*/  LDCU.64 UR6, c[0x0][0xa88] ;  /* 0x00015100ff0677ac */ /* 0x000e640008000a00 */
[----:B-1----:R-:W-:-:S04]  /*00d0*/  UISETP.NE.U32.AND UP0, UPT, UR6, URZ, UPT ;  /* 0x000000ff0600728c */ /* 0x002fc8000bf05070 */
[----:B------:R-:W-:-:S09]  /*00e0*/  UISETP.NE.AND.EX UP0, UPT, UR7, URZ, UPT, UP0 ;  /* 0x000000ff0700728c */ /* 0x000fd2000bf05300 */
[----:B------:R-:W-:Y:S05]  /*00f0*/  BRA.U !UP0, `(.L_x_1) ;  /* 0x0000000108107547 */ /* 0x000fea000b800000 */
[----:B------:R-:W1:Y:S02]  /*0100*/  LDC.64 R2, c[0x0][0xa88] ;  /* 0x0002a200ff027b82 */ /* 0x000e640000000a00 */
[----:B-1----:R1:W5:Y:S01]  /*0110*/  LDG.E R49, desc[UR38][R2.64] ;  /* 0x0000002602317981 */ /* 0x002362000c1e1900 */
[----:B------:R-:W-:Y:S01]  /*0120*/  HFMA2 R89, -RZ, RZ, 0, 5.9604644775390625e-08 ;  /* 0x00000001ff597431 */ /* 0x000fe200000001ff */
[----:B------:R-:W-:Y:S05]  /*0130*/  BRA `(.L_x_0) ;  /* 0x00000000000c7947 */ /* 0x000fea0003800000 */
.L_x_1:
[----:B------:R-:W1:Y:S01]  /*0140*/  LDCU UR6, c[0x0][0xa80] ;  /* 0x00015000ff0677ac */ /* 0x000e620008000800 */
[----:B------:R-:W-:Y:S01]  /*0150*/  HFMA2 R89, -RZ, RZ, 0, 5.9604644775390625e-08 ;  /* 0x00000001ff597431 */ /* 0x000fe200000001ff */
[----:B-1----:R-:W-:-:S07]  /*0160*/  MOV R49, UR6 ;  /* 0x0000000600317c02 */ /* 0x002fce0008000f00 */
.L_x_0:
[----:B------:R-:W2:Y:S02]  /*0170*/  LDCU.64 UR6, c[0x0][0xab0] ;  /* 0x00015600ff0677ac */ /* 0x000ea40008000a00 */
[----:B--2---:R-:W-:-:S04]  /*0180*/  UISETP.NE.U32.AND UP0, UPT, UR6, URZ, UPT ;  /* 0x000000ff0600728c */ /* 0x004fc8000bf05070 */
[----:B------:R-:W-:-:S09]  /*0190*/  UISETP.NE.AND.EX UP0, UPT, UR7, URZ, UPT, UP0 ;  /* 0x000000ff0700728c */ /* 0x000fd2000bf05300 */
[----:B------:R-:W-:Y:S05]  /*01a0*/  BRA.U UP0, `(.L_x_2) ;  /* 0x0000000100247547 */ /* 0x000fea000b800000 */
[----:B------:R-:W2:Y:S02]  /*01b0*/  LDCU.64 UR6, c[0x0][0xaa8] ;  /* 0x00015500ff0677ac */ /* 0x000ea40008000a00 */
[----:B--2---:R-:W-:-:S04]  /*01c0*/  UISETP.NE.U32.AND UP0, UPT, UR6, URZ, UPT ;  /* 0x000000ff0600728c */ /* 0x004fc8000bf05070 */
[----:B------:R-:W-:-:S09]  /*01d0*/  UISETP.NE.AND.EX UP0, UPT, UR7, URZ, UPT, UP0 ;  /* 0x000000ff0700728c */ /* 0x000fd2000bf05300 */
[----:B------:R-:W-:Y:S05]  /*01e0*/  BRA.U !UP0, `(.L_x_3) ;  /* 0x00000001080c7547 */ /* 0x000fea000b800000 */
[----:B------:R-:W2:Y:S02]  /*01f0*/  LDC.64 R46, c[0x0][0xaa8] ;  /* 0x0002aa00ff2e7b82 */ /* 0x000ea40000000a00 */
[----:B--2---:R2:W5:Y:S01]  /*0200*/  LDG.E R46, desc[UR38][R46.64] ;  /* 0x000000262e2e7981 */ /* 0x004562000c1e1900 */
[----:B------:R-:W-:Y:S05]  /*0210*/  BRA `(.L_x_2) ;  /* 0x0000000000087947 */ /* 0x000fea0003800000 */
.L_x_3:
[----:B------:R-:W2:Y:S02]  /*0220*/  LDCU UR6, c[0x0][0xaa0] ;  /* 0x00015400ff0677ac */ /* 0x000ea40008000800 */
[----:B--2---:R-:W-:Y:S02]  /*0230*/  MOV R46, UR6 ;  /* 0x00000006002e7c02 */ /* 0x004fe40008000f00 */
.L_x_2:
[----:B------:R-:W-:Y:S01]  /*0240*/  IMAD.U32 R0, RZ, RZ, UR8 ;  /* 0x00000008ff007e24 */ /* 0x000fe2000f8e00ff */
[----:B------:R-:W-:Y:S04]  /*0250*/  BSSY.RECONVERGENT B0, `(.L_x_4) ;  /* 0x000000f000007945 */ /* 0x000fe80003800200 */
[C---:B------:R-:W-:Y:S02]  /*0260*/  ISETP.NE.OR P1, PT, R0.reuse, 0x1, !P4 ;  /* 0x000000010000780c */ /* 0x040fe40006725670 */
[----:B------:R-:W-:-:S11]  /*0270*/  ISETP.NE.OR P0, PT, R0, 0x3, !P4 ;  /* 0x000000030000780c */ /* 0x000fd60006705670 */
[----:B------:R-:W-:Y:S05]  /*0280*/  @P1 BRA `(.L_x_5) ;  /* 0x00000000002c1947 */ /* 0x000fea0003800000 */
[----:B------:R-:W3:Y:S02]  /*0290*/  LDCU.64 UR6, c[0x0][0x348] ;  /* 0x00006900ff0677ac */ /* 0x000ee40008000a00 */
[----:B---3--:R-:W-:Y:S02]  /*02a0*/  UIADD3 UR12, UP2, UPT, UR6, 0x80, URZ ;  /* 0x00000080060c7890 */ /* 0x008fe4000ff5e0ff */
[----:B------:R-:W-:Y:S02]  /*02b0*/  UIADD3 UR10, UP1, UPT, UR6, 0x280, URZ ;  /* 0x00000280060a7890 */ /* 0x000fe4000ff3e0ff */
[----:B------:R-:W-:Y:S02]  /*02c0*/  UIADD3 UR6, UP0, UPT, UR6, 0x180, URZ ;  /* 0x0000018006067890 */ /* 0x000fe4000ff1e0ff */
[----:B------:R-:W-:Y:S02]  /*02d0*/  UIADD3.X UR13, UPT, UPT, URZ, UR7, URZ, UP2, !UPT ;  /* 0x00000007ff0d7290 */ /* 0x000fe400097fe4ff */
[----:B------:R-:W-:-:S02]  /*02e0*/  UIADD3.X UR11, UPT, UPT, URZ, UR7, URZ, UP1, !UPT ;  /* 0x00000007ff0b7290 */ /* 0x000fc40008ffe4ff */
[----:B------:R-:W-:-:S05]  /*02f0*/  UIADD3.X UR7, UPT, UPT, URZ, UR7, URZ, UP0, !UPT ;  /* 0x00000007ff077290 */ /* 0x000fca00087fe4ff */
[----:B------:R3:W-:Y:S02]  /*0300*/  UTMACCTL.PF [UR12] ;  /* 0x000000000c0079b9 */ /* 0x0007e40008040000 */
[----:B------:R3:W-:Y:S02]  /*0310*/  UTMACCTL.PF [UR10] ;  /* 0x000000000a0079b9 */ /* 0x0007e40008040000 */
[----:B------:R3:W-:Y:S02]  /*0320*/  UTMACCTL.PF [UR6] ;  /* 0x00000000060079b9 */ /* 0x0007e40008040000 */
[----:B---3--:R-:W-:Y:S01]  /*0330*/  NOP ;  /* 0x0000000000007918 */ /* 0x008fe20000000000 */
.L_x_5:
[----:B------:R-:W-:Y:S05]  /*0340*/  BSYNC.RECONVERGENT B0 ;  /* 0x0000000000007941 */ /* 0x000fea0003800200 */
.L_x_4:
[----:B------:R-:W-:Y:S04]  /*0350*/  BSSY.RECONVERGENT B0, `(.L_x_6) ;  /* 0x000000a000007945 */ /* 0x000fe80003800200 */
[----:B------:R-:W-:Y:S05]  /*0360*/  @P0 BRA `(.L_x_7) ;  /* 0x0000000000200947 */ /* 0x000fea0003800000 */
[----:B------:R-:W3:Y:S02]  /*0370*/  LDCU.64 UR6, c[0x0][0x348] ;  /* 0x00006900ff0677ac */ /* 0x000ee40008000a00 */
[----:B---3--:R-:W-:Y:S02]  /*0380*/  UIADD3 UR10, UP1, UPT, UR6, 0x780, URZ ;  /* 0x00000780060a7890 */ /* 0x008fe4000ff3e0ff */
[----:B------:R-:W-:Y:S02]  /*0390*/  UIADD3 UR6, UP0, UPT, UR6, 0x880, URZ ;  /* 0x0000088006067890 */ /* 0x000fe4000ff1e0ff */
[----:B------:R-:W-:Y:S02]  /*03a0*/  UIADD3.X UR11, UPT, UPT, URZ, UR7, URZ, UP1, !UPT ;  /* 0x00000007ff0b7290 */ /* 0x000fe40008ffe4ff */
[----:B------:R-:W-:-:S07]  /*03b0*/  UIADD3.X UR7, UPT, UPT, URZ, UR7, URZ, UP0, !UPT ;  /* 0x00000007ff077290 */ /* 0x000fce00087fe4ff */
[----:B------:R3:W-:Y:S02]  /*03c0*/  UTMACCTL.PF [UR10] ;  /* 0x000000000a0079b9 */ /* 0x0007e40008040000 */
[----:B------:R3:W-:Y:S02]  /*03d0*/  UTMACCTL.PF [UR6] ;  /* 0x00000000060079b9 */ /* 0x0007e40008040000 */
[----:B---3--:R-:W-:Y:S01]  /*03e0*/  NOP ;  /* 0x0000000000007918 */ /* 0x008fe20000000000 */
.L_x_7:
[----:B------:R-:W-:Y:S05]  /*03f0*/  BSYNC.RECONVERGENT B0 ;  /* 0x0000000000007941 */ /* 0x000fea0003800200 */
.L_x_6:
[----:B------:R-:W3:Y:S01]  /*0400*/  LDCU.64 UR6, c[0x0][0xa88] ;  /* 0x00015100ff0677ac */ /* 0x000ee20008000a00 */
[----:B------:R-:W-:Y:S02]  /*0410*/  UISETP.EQ.U32.AND UP1, UPT, UR4, URZ, UPT ;  /* 0x000000ff0400728c */ /* 0x000fe4000bf22070 */
[----:B------:R-:W-:Y:S02]  /*0420*/  UPLOP3.LUT UP2, UPT, UPT, UPT, UPT, 0x80, 0x8 ;  /* 0x000000000008789c */ /* 0x000fe40003f4f070 */
[----:B---3--:R-:W-:-:S04]  /*0430*/  UISETP.NE.U32.AND UP0, UPT, UR6, URZ, UPT ;  /* 0x000000ff0600728c */ /* 0x008fc8000bf05070 */
[----:B------:R-:W-:-:S04]  /*0440*/  UISETP.NE.AND.EX UP0, UPT, UR7, URZ, UPT, UP0 ;  /* 0x000000ff0700728c */ /* 0x000fc8000bf05300 */
[----:B------:R-:W-:-:S04]  /*0450*/  UISETP.EQ.OR.EX UP3, UPT, UR5, URZ, !UP0, UP1 ;  /* 0x000000ff0500728c */ /* 0x000fc8000c762710 */
[----:B------:R-:W-:-:S05]  /*0460*/  UP2UR UR50, UPR, URZ, 0x8 ;  /* 0x00000008ff327883 */ /* 0x000fca0008000000 */
[----:B------:R-:W-:Y:S07]  /*0470*/  BRA.U !UP3, `(.L_x_8) ;  /* 0x000000010b207547 */ /* 0x000fee000b800000 */
[----:B------:R-:W-:Y:S01]  /*0480*/  UISETP.NE.U32.AND UP1, UPT, UR4, URZ, UPT ;  /* 0x000000ff0400728c */ /* 0x000fe2000bf25070 */
[----:B-----5:R-:W-:Y:S01]  /*0490*/  FSETP.NEU.AND P0, PT, R49, RZ, PT ;  /* 0x000000ff3100720b */ /* 0x020fe20003f0d000 */
[----:B------:R-:W-:Y:S02]  /*04a0*/  USEL UR4, URZ, 0xffffffff, UP0 ;  /* 0xffffffffff047887 */ /* 0x000fe40008000000 */
[----:B------:R-:W-:-:S10]  /*04b0*/  UISETP.NE.AND.EX UP1, UPT, UR5, URZ, UPT, UP1 ;  /* 0x000000ff0500728c */ /* 0x000fd4000bf25310 */
[----:B------:R-:W-:Y:S01]  /*04c0*/  VOTEU.ANY UP0, P0 ;  /* 0x0000000000ff7886 */ /* 0x000fe20000000100 */
[----:B------:R-:W-:-:S04]  /*04d0*/  @!UP1 USEL UR4, URZ, 0xffffffff, UP0 ;  /* 0xffffffffff049887 */ /* 0x000fc80008000000 */
[----:B------:R-:W-:-:S04]  /*04e0*/  ULOP3.LUT UR4, UR4, 0x1, URZ, 0xc0, !UPT ;  /* 0x0000000104047892 */ /* 0x000fc8000f8ec0ff */
[----:B------:R-:W-:-:S11]  /*04f0*/  UISETP.NE.U32.AND UP2, UPT, UR4, 0x1, UPT ;  /* 0x000000010400788c */ /* 0x000fd6000bf45070 */
.L_x_8:
[----:B-1----:R-:W1:Y:S01]  /*0500*/  SHFL.IDX PT, R2, R94, RZ, 0x1f ;  /* 0x00001fff5e027589 */ /* 0x002e6200000e0000 */
[----:B------:R-:W-:Y:S01]  /*0510*/  UISETP.EQ.AND UP0, UPT, UR8, 0x3, UP2 ;  /* 0x000000030800788c */ /* 0x000fe20009702270 */
[----:B-1----:R-:W-:-:S13]  /*0520*/  ISETP.NE.AND P0, PT, R2, RZ, PT ;  /* 0x000000ff0200720c */ /* 0x002fda0003f05270 */
[----:B------:R-:W-:Y:S05]  /*0530*/  @P0 BRA `(.L_x_9) ;  /* 0x0000000000580947 */ /* 0x000fea0003800000 */
[----:B------:R-:W1:Y:S01]  /*0540*/  S2UR UR5, SR_CgaCtaId ;  /* 0x00000000000579c3 */ /* 0x000e620000008800 */
[----:B------:R-:W-:Y:S01]  /*0550*/  UMOV UR6, 0x400 ;  /* 0x0000040000067882 */ /* 0x000fe20000000000 */
[----:B------:R-:W-:Y:S01]  /*0560*/  UMOV UR4, 0x1 ;  /* 0x0000000100047882 */ /* 0x000fe20000000000 */
[----:B------:R-:W-:Y:S01]  /*0570*/  ELECT P0, URZ, PT ;  /* 0x0000000000ff782f */ /* 0x000fe20003800000 */
[----:B-1----:R-:W-:Y:S02]  /*0580*/  ULEA UR5, UR5, UR6, 0x18 ;  /* 0x0000000605057291 */ /* 0x002fe4000f8ec0ff */
[----:B------:R-:W-:-:S04]  /*0590*/  UIADD3 UR6, UPT, UPT, -UR4, 0x100000, URZ ;  /* 0x0010000004067890 */ /* 0x000fc8000fffe1ff */
[----:B------:R-:W-:Y:S02]  /*05a0*/  USHF.L.U32 UR7, UR6, 0xb, URZ ;  /* 0x0000000b06077899 */ /* 0x000fe400080006ff */
[----:B------:R-:W-:Y:S01]  /*05b0*/  USHF.L.U32 UR6, UR6, 0x1, URZ ;  /* 0x0000000106067899 */ /* 0x000fe200080006ff */
[----:B------:R-:W1:Y:S11]  /*05c0*/  FENCE.VIEW.ASYNC.S ;  /* 0x00000000000073c6 */ /* 0x000e760000000000 */
[----:B-1----:R1:W3:Y:S01]  /*05d0*/  SYNCS.EXCH.64 URZ, [UR5], UR6 ;  /* 0x0000000605ff75b2 */ /* 0x0022e20008000100 */
[----:B------:R1:W4:Y:S01]  /*05e0*/  SYNCS.EXCH.64 URZ, [UR5+0x30], UR6 ;  /* 0x0000300605ff75b2 */ /* 0x0003220008000100 */
[----:B------:R1:W1:Y:S01]  /*05f0*/  SYNCS.EXCH.64 URZ, [UR5+0x8], UR6 ;  /* 0x0000080605ff75b2 */ /* 0x0002620008000100 */
        /* <DEDUP_REMOVED lines=9> */
[----:B------:R-:W-:Y:S01]  /*0690*/  NOP ;  /* 0x0000000000007918 */ /* 0x000fe20000000000 */
.L_x_9:
[----:B------:R-:W2:Y:S01]  /*06a0*/  SHFL.IDX PT, R2, R94, RZ, 0x1f ;  /* 0x00001fff5e027589 */ /* 0x000ea200000e0000 */
[----:B------:R-:W-:Y:S01]  /*06b0*/  NOP ;  /* 0x0000000000007918 */ /* 0x000fe20000000000 */
[----:B--2---:R-:W-:-:S13]  /*06c0*/  ISETP.NE.AND P0, PT, R2, 0x1, PT ;  /* 0x000000010200780c */ /* 0x004fda0003f05270 */
[----:B------:R-:W-:Y:S05]  /*06d0*/  @P0 BRA `(.L_x_10) ;  /* 0x0000000000580947 */ /* 0x000fea0003800000 */
[----:B-1----:R-:W1:Y:S01]  /*06e0*/  S2UR UR6, SR_CgaCtaId ;  /* 0x00000000000679c3 */ /* 0x002e620000008800 */
[----:B------:R-:W-:Y:S01]  /*06f0*/  UMOV UR7, 0x400 ;  /* 0x0000040000077882 */ /* 0x000fe20000000000 */
[----:B------:R-:W-:Y:S01]  /*0700*/  UMOV UR5, 0x20 ;  /* 0x0000002000057882 */ /* 0x000fe20000000000 */
[----:B------:R-:W-:Y:S01]  /*0710*/  UMOV UR4, 0x80 ;  /* 0x0000008000047882 */ /* 0x000fe20000000000 */
[----:B------:R-:W-:-:S04]  /*0720*/  UIADD3 UR10, UPT, UPT, -UR5, 0x100000, URZ ;  /* 0x00100000050a7890 */ /* 0x000fc8000fffe1ff */
[----:B------:R-:W-:Y:S02]  /*0730*/  USHF.L.U32 UR11, UR10, 0xb, URZ ;  /* 0x0000000b0a0b7899 */ /* 0x000fe400080006ff */
[----:B------:R-:W-:Y:S02]  /*0740*/  USHF.L.U32 UR10, UR10, 0x1, URZ ;  /* 0x000000010a0a7899 */ /* 0x000fe400080006ff */
[----:B------:R-:W-:-:S04]  /*0750*/  UIADD3 UR4, UPT, UPT, -UR4, 0x100000, URZ ;  /* 0x0010000004047890 */ /* 0x000fc8000fffe1ff */
[----:B------:R-:W-:Y:S02]  /*0760*/  USHF.L.U32 UR5, UR4, 0xb, URZ ;  /* 0x0000000b04057899 */ /* 0x000fe400080006ff */
[----:B------:R-:W-:Y:S01]  /*0770*/  USHF.L.U32 UR4, UR4, 0x1, URZ ;  /* 0x0000000104047899 */ /* 0x000fe200080006ff */
[----:B------:R-:W-:Y:S01]  /*0780*/  ELECT P0, URZ, PT ;  /* 0x0000000000ff782f */ /* 0x000fe20003800000 */
[----:B-1----:R-:W-:Y:S01]  /*0790*/  ULEA UR6, UR6, UR7, 0x18 ;  /* 0x0000000706067291 */ /* 0x002fe2000f8ec0ff */
[----:B------:R-:W1:Y:S11]  /*07a0*/  FENCE.VIEW.ASYNC.S ;  /* 0x00000000000073c6 */ /* 0x000e760000000000 */
[----:B-1----:R2:W1:Y:S01]  /*07b0*/  SYNCS.EXCH.64 URZ, [UR6+0x60], UR10 ;  /* 0x0000600a06ff75b2 */ /* 0x0024620008000100 */
[----:B------:R2:W1:Y:S01]  /*07c0*/  SYNCS.EXCH.64 URZ, [UR6+0x80], UR4 ;  /* 0x0000800406ff75b2 */ /* 0x0004620008000100 */
[----:B------:R2:W1:Y:S01]  /*07d0*/  SYNCS.EXCH.64 URZ, [UR6+0x68], UR10 ;  /* 0x0000680a06ff75b2 */ /* 0x0004620008000100 */
[----:B------:R2:W1:Y:S01]  /*07e0*/  SYNCS.EXCH.64 URZ, [UR6+0x88], UR4 ;  /* 0x0000880406ff75b2 */ /* 0x0004620008000100 */
[----:B------:R2:W1:Y:S01]  /*07f0*/  SYNCS.EXCH.64 URZ, [UR6+0x70], UR10 ;  /* 0x0000700a06ff75b2 */ /* 0x0004620008000100 */
[----:B------:R2:W1:Y:S01]  /*0800*/  SYNCS.EXCH.64 URZ, [UR6+0x90], UR4 ;  /* 0x0000900406ff75b2 */ /* 0x0004620008000100 */
[----:B------:R2:W1:Y:S01]  /*0810*/  SYNCS.EXCH.64 URZ, [UR6+0x78], UR10 ;  /* 0x0000780a06ff75b2 */ /* 0x0004620008000100 */
[----:B------:R2:W1:Y:S02]  /*0820*/  SYNCS.EXCH.64 URZ, [UR6+0x98], UR4 ;  /* 0x0000980406ff75b2 */ /* 0x0004640008000100 */
[----:B--2---:R-:W-:Y:S01]  /*0830*/  NOP ;  /* 0x0000000000007918 */ /* 0x004fe20000000000 */
.L_x_10:
[----:B------:R-:W2:Y:S01]  /*0840*/  SHFL.IDX PT, R2, R94, RZ, 0x1f ;  /* 0x00001fff5e027589 */ /* 0x000ea200000e0000 */
[----:B------:R-:W-:Y:S01]  /*0850*/  NOP ;  /* 0x0000000000007918 */ /* 0x000fe20000000000 */
[----:B--2---:R-:W-:-:S13]  /*0860*/  ISETP.NE.AND P0, PT, R2, 0x3, PT ;  /* 0x000000030200780c */ /* 0x004fda0003f05270 */
[----:B------:R-:W-:Y:S05]  /*0870*/  @P0 BRA `(.L_x_11) ;  /* 0x0000000000300947 */ /* 0x000fea0003800000 */
[----:B-1----:R-:W1:Y:S01]  /*0880*/  S2UR UR5, SR_CgaCtaId ;  /* 0x00000000000579c3 */ /* 0x002e620000008800 */
        /* <DEDUP_REMOVED lines=8> */
[----:B-1----:R2:W1:Y:S01]  /*0910*/  SYNCS.EXCH.64 URZ, [UR5+0xa0], UR6 ;  /* 0x0000a00605ff75b2 */ /* 0x0024620008000100 */
[----:B------:R2:W1:Y:S02]  /*0920*/  SYNCS.EXCH.64 URZ, [UR5+0xa8], UR6 ;  /* 0x0000a80605ff75b2 */ /* 0x0004640008000100 */
[----:B--2---:R-:W-:Y:S01]  /*0930*/  NOP ;  /* 0x0000000000007918 */ /* 0x004fe20000000000 */
.L_x_11:
[----:B------:R-:W2:Y:S01]  /*0940*/  SHFL.IDX PT, R2, R94, RZ, 0x1f ;  /* 0x00001fff5e027589 */ /* 0x000ea200000e0000 */
[----:B------:R-:W-:Y:S01]  /*0950*/  NOP ;  /* 0x0000000000007918 */ /* 0x000fe20000000000 */
[----:B--2---:R-:W-:-:S13]  /*0960*/  ISETP.NE.AND P0, PT, R2, 0x4, PT ;  /* 0x000000040200780c */ /* 0x004fda0003f05270 */
[----:B------:R-:W-:Y:S05]  /*0970*/  @P0 BRA `(.L_x_12) ;  /* 0x00000000004c0947 */ /* 0x000fea0003800000 */
[----:B-1----:R-:W1:Y:S01]  /*0980*/  S2UR UR5, SR_CgaCtaId ;  /* 0x00000000000579c3 */ /* 0x002e620000008800 */
[----:B------:R-:W-:Y:S01]  /*0990*/  UMOV UR7, 0x100 ;  /* 0x0000010000077882 */ /* 0x000fe20000000000 */
[----:B------:R-:W-:Y:S01]  /*09a0*/  UMOV UR6, 0x400 ;  /* 0x0000040000067882 */ /* 0x000fe20000000000 */
[----:B------:R-:W-:Y:S01]  /*09b0*/  USEL UR7, UR7, 0xe0, UP2 ;  /* 0x000000e007077887 */ /* 0x000fe20009000000 */
[----:B------:R-:W-:Y:S01]  /*09c0*/  UMOV UR4, 0x1 ;  /* 0x0000000100047882 */ /* 0x000fe20000000000 */
[----:B------:R-:W-:Y:S01]  /*09d0*/  ELECT P0, URZ, PT ;  /* 0x0000000000ff782f */ /* 0x000fe20003800000 */
[----:B------:R-:W-:-:S04]  /*09e0*/  UIADD3 UR10, UPT, UPT, -UR4, 0x100000, URZ ;  /* 0x00100000040a7890 */ /* 0x000fc8000fffe1ff */
[----:B------:R-:W-:Y:S02]  /*09f0*/  USHF.L.U32 UR11, UR10, 0xb, URZ ;  /* 0x0000000b0a0b7899 */ /* 0x000fe400080006ff */
[----:B------:R-:W-:Y:S02]  /*0a00*/  USHF.L.U32 UR10, UR10, 0x1, URZ ;  /* 0x000000010a0a7899 */ /* 0x000fe400080006ff */
[----:B-1----:R-:W-:Y:S02]  /*0a10*/  ULEA UR5, UR5, UR6, 0x18 ;  /* 0x0000000605057291 */ /* 0x002fe4000f8ec0ff */
[----:B------:R-:W-:-:S04]  /*0a20*/  UIADD3 UR6, UPT, UPT, -UR7, 0x100000, URZ ;  /* 0x0010000007067890 */ /* 0x000fc8000fffe1ff */
[----:B------:R-:W-:Y:S02]  /*0a30*/  USHF.L.U32 UR7, UR6, 0xb, URZ ;  /* 0x0000000b06077899 */ /* 0x000fe400080006ff */
[----:B------:R-:W-:Y:S01]  /*0a40*/  USHF.L.U32 UR6, UR6, 0x1, URZ ;  /* 0x0000000106067899 */ /* 0x000fe200080006ff */
[----:B------:R-:W1:Y:S03]  /*0a50*/  FENCE.VIEW.ASYNC.S ;  /* 0x00000000000073c6 */ /* 0x000e660000000000 */
[----:B-1----:R2:W1:Y:S08]  /*0a60*/  SYNCS.EXCH.64 URZ, [UR5+0xb0], UR10 ;  /* 0x0000b00a05ff75b2 */ /* 0x0024700008000100 */
[----:B------:R2:W1:Y:S01]  /*0a70*/  SYNCS.EXCH.64 URZ, [UR5+0xc0], UR6 ;  /* 0x0000c00605ff75b2 */ /* 0x0004620008000100 */
[----:B------:R2:W1:Y:S01]  /*0a80*/  SYNCS.EXCH.64 URZ, [UR5+0xb8], UR10 ;  /* 0x0000b80a05ff75b2 */ /* 0x0004620008000100 */
[----:B------:R2:W1:Y:S02]  /*0a90*/  SYNCS.EXCH.64 URZ, [UR5+0xc8], UR6 ;  /* 0x0000c80605ff75b2 */ /* 0x0004640008000100 */
[----:B--2---:R-:W-:Y:S01]  /*0aa0*/  NOP ;  /* 0x0000000000007918 */ /* 0x004fe20000000000 */
.L_x_12:
        /* <DEDUP_REMOVED lines=20> */
[----:B------:R2:W1:Y:S02]  /*0bf0*/  SYNCS.EXCH.64 URZ, [UR6+0xe8], UR4 ;  /* 0x0000e80406ff75b2 */ /* 0x0004640008000100 */
[----:B--2---:R-:W-:Y:S01]  /*0c00*/  NOP ;  /* 0x0000000000007918 */ /* 0x004fe20000000000 */
.L_x_13:
[----:B------:R-:W2:Y:S01]  /*0c10*/  SHFL.IDX PT, R2, R94, RZ, 0x1f ;  /* 0x00001fff5e027589 */ /* 0x000ea200000e0000 */
[----:B------:R-:W1:Y:S01]  /*0c20*/  S2UR UR11, SR_CTAID.X ;  /* 0x00000000000b79c3 */ /* 0x000e620000002500 */
[----:B------:R-:W-:Y:S01]  /*0c30*/  NOP ;  /* 0x0000000000007918 */ /* 0x000fe20000000000 */
[----:B--2---:R-:W-:-:S13]  /*0c40*/  ISETP.NE.AND P0, PT, R2, 0x3, PT ;  /* 0x000000030200780c */ /* 0x004fda0003f05270 */
[----:B-1----:R-:W-:Y:S05]  /*0c50*/  @P0 BRA `(.L_x_14) ;  /* 0x0000000000380947 */ /* 0x002fea0003800000 */
        /* <DEDUP_REMOVED lines=9> */
[----:B-1----:R1:W2:Y:S01]  /*0cf0*/  SYNCS.EXCH.64 URZ, [UR5+0xf0], UR6 ;  /* 0x0000f00605ff75b2 */ /* 0x0022a20008000100 */
[----:B------:R1:W1:Y:S01]  /*0d00*/  SYNCS.EXCH.64 URZ, [UR5+0x100], UR6 ;  /* 0x0001000605ff75b2 */ /* 0x0002620008000100 */
[----:B------:R1:W1:Y:S01]  /*0d10*/  SYNCS.EXCH.64 URZ, [UR5+0xf8], UR6 ;  /* 0x0000f80605ff75b2 */ /* 0x0002620008000100 */
[----:B------:R1:W1:Y:S01]  /*0d20*/  SYNCS.EXCH.64 URZ, [UR5+0x108], UR6 ;  /* 0x0001080605ff75b2 */ /* 0x0002620008000100 */
[----:B------:R-:W-:Y:S01]  /*0d30*/  NOP ;  /* 0x0000000000007918 */ /* 0x000fe20000000000 */
.L_x_14:
[----:B------:R-:W3:Y:S01]  /*0d40*/  S2UR UR4, SR_CTAID.Y ;  /* 0x00000000000479c3 */ /* 0x000ee20000002600 */
[----:B------:R-:W-:-:S05]  /*0d50*/  CS2R.32 R88, SR_CgaSize ;  /* 0x0000000000587805 */ /* 0x000fca0000008a00 */
[----:B------:R-:W-:-:S05]  /*0d60*/  IMAD R88, R88, -0xa0, RZ ;  /* 0xffffff6058587824 */ /* 0x000fca00078e02ff */
[----:B-1----:R-:W-:-:S14]  /*0d70*/  R2UR UR5, R88 ;  /* 0x00000000580572ca */ /* 0x002fdc00000e0000 */
[----:B------:R-:W1:Y:S01]  /*0d80*/  LDCU UR5, c[0x0][UR5+0x2b4] ;  /* 0x00005680050577ac */ /* 0x000e620008000800 */
[----:B------:R-:W-:Y:S01]  /*0d90*/  I2FP.F32.U32 R5, UR11 ;  /* 0x0000000b00057c45 */ /* 0x000fe20008201000 */
[----:B------:R-:W-:Y:S01]  /*0da0*/  NOP ;  /* 0x0000000000007918 */ /* 0x000fe20000000000 */
[----:B------:R-:W-:-:S05]  /*0db0*/  CS2R.32 R88, SR_CgaSize ;  /* 0x0000000000587805 */ /* 0x000fca0000008a00 */
[----:B------:R-:W-:-:S05]  /*0dc0*/  IMAD R88, R88, -0xa0, RZ ;  /* 0xffffff6058587824 */ /* 0x000fca00078e02ff */
[----:B------:R-:W-:-:S14]  /*0dd0*/  R2UR UR6, R88 ;  /* 0x00000000580672ca */ /* 0x000fdc00000e0000 */
[----:B------:R-:W4:Y:S01]  /*0de0*/  LDCU UR6, c[0x0][UR6+0x2b0] ;  /* 0x00005600060677ac */ /* 0x000f220008000800 */
[----:B------:R-:W2:Y:S01]  /*0df0*/  LDC R10, c[0x0][0xd24] ;  /* 0x00034900ff0a7b82 */ /* 0x000ea20000000800 */
[----:B------:R-:W-:-:S05]  /*0e00*/  CS2R.32 R2, SR_CgaSize ;  /* 0x0000000000027805 */ /* 0x000fca0000008a00 */
[----:B------:R-:W-:-:S06]  /*0e10*/  IMAD R2, R2, -0xa0, RZ ;  /* 0xffffff6002027824 */ /* 0x000fcc00078e02ff */
[----:B------:R-:W2:Y:S01]  /*0e20*/  LDC R2, c[0x0][R2+0x2a4] ;  /* 0x0000a90002027b82 */ /* 0x000ea20000000800 */
[----:B----4-:R-:W-:Y:S01]  /*0e30*/  FMUL R5, R5, UR6 ;  /* 0x0000000605057c20 */ /* 0x010fe20008400000 */
[----:B---3--:R-:W-:Y:S02]  /*0e40*/  I2FP.F32.U32 R4, UR4 ;  /* 0x0000000400047c45 */ /* 0x008fe40008201000 */
[----:B------:R-:W-:-:S05]  /*0e50*/  CS2R.32 R3, SR_CgaSize ;  /* 0x0000000000037805 */ /* 0x000fca0000008a00 */
[----:B------:R-:W-:-:S06]  /*0e60*/  IMAD R3, R3, -0xa0, RZ ;  /* 0xffffff6003037824 */ /* 0x000fcc00078e02ff */
[----:B------:R-:W3:Y:S01]  /*0e70*/  LDC R3, c[0x0][R3+0x2a0] ;  /* 0x0000a80003037b82 */ /* 0x000ee20000000800 */
[----:B------:R-:W-:Y:S01]  /*0e80*/  MOV R24, UR4 ;  /* 0x0000000400187c02 */ /* 0x000fe20008000f00 */
[----:B------:R-:W4:Y:S01]  /*0e90*/  F2I.U32.TRUNC.NTZ R88, R5 ;  /* 0x0000000500587305 */ /* 0x000f22000020f000 */
[----:B-1----:R-:W-:-:S05]  /*0ea0*/  FMUL R4, R4, UR5 ;  /* 0x0000000504047c20 */ /* 0x002fca0008400000 */
[----:B--2---:R-:W-:Y:S01]  /*0eb0*/  BAR.SYNC.DEFER_BLOCKING 0x0 ;  /* 0x0000000000007b1d */ /* 0x004fe20000010000 */
[----:B------:R-:W-:-:S05]  /*0ec0*/  ISETP.GE.AND P0, PT, R10, 0x1, PT ;  /* 0x000000010a00780c */ /* 0x000fca0003f06270 */
[----:B------:R-:W1:Y:S02]  /*0ed0*/  F2I.U32.TRUNC.NTZ R81, R4 ;  /* 0x0000000400517305 */ /* 0x000e64000020f000 */
[----:B------:R-:W2:Y:S01]  /*0ee0*/  S2UR UR36, SR_CTAID.Z ;  /* 0x00000000002479c3 */ /* 0x000ea20000002700 */
[----:B----4-:R-:W-:-:S05]  /*0ef0*/  IADD3 R88, PT, PT, -R88, RZ, RZ ;  /* 0x000000ff58587210 */ /* 0x010fca0007ffe1ff */
[----:B---3--:R-:W-:Y:S01]  /*0f00*/  IMAD R88, R3, R88, UR11 ;  /* 0x0000000b03587e24 */ /* 0x008fe2000f8e0258 */
[----:B-1----:R-:W-:-:S05]  /*0f10*/  IADD3 R81, PT, PT, -R81, RZ, RZ ;  /* 0x000000ff51517210 */ /* 0x002fca0007ffe1ff */
[----:B------:R-:W-:Y:S01]  /*0f20*/  IMAD R81, R2, R81, UR4 ;  /* 0x0000000402517e24 */ /* 0x000fe2000f8e0251 */
[----:B--2---:R-:W-:Y:S06]  /*0f30*/  @!P0 BRA `(.L_x_15) ;  /* 0x0000000000c08947 */ /* 0x004fec0003800000 */
[----:B------:R-:W1:Y:S01]  /*0f40*/  LDC.64 R4, c[0x0][0xd18] ;  /* 0x00034600ff047b82 */ /* 0x000e620000000a00 */
[----:B------:R-:W-:-:S07]  /*0f50*/  ISETP.NE.AND P0, PT, R10, 0x1, PT ;  /* 0x000000010a00780c */ /* 0x000fce0003f05270 */
[----:B------:R-:W2:Y:S08]  /*0f60*/  LDC R9, c[0x0][0xd0c] ;  /* 0x00034300ff097b82 */ /* 0x000eb00000000800 */
[----:B------:R-:W3:Y:S08]  /*0f70*/  LDC R13, c[0x0][0x370] ;  /* 0x0000dc00ff0d7b82 */ /* 0x000ef00000000800 */
[----:B------:R-:W4:Y:S01]  /*0f80*/  LDC R11, c[0x0][0x374] ;  /* 0x0000dd00ff0b7b82 */ /* 0x000f220000000800 */
[----:B-1----:R-:W-:-:S07]  /*0f90*/  ISETP.NE.AND P1, PT, R4, 0x1, PT ;  /* 0x000000010400780c */ /* 0x002fce0003f25270 */
[----:B------:R-:W3:Y:S01]  /*0fa0*/  LDC.64 R6, c[0x0][0xd10] ;  /* 0x00034400ff067b82 */ /* 0x000ee20000000a00 */
[----:B--2---:R-:W-:-:S07]  /*0fb0*/  ISETP.NE.AND P2, PT, R9, 0x1, PT ;  /* 0x000000010900780c */ /* 0x004fce0003f45270 */
[----:B------:R-:W1:Y:S08]  /*0fc0*/  LDC R8, c[0x0][0xd20] ;  /* 0x00034800ff087b82 */ /* 0x000e700000000800 */
[----:B------:R-:W2:Y:S01]  /*0fd0*/  LDC.64 R2, c[0x0][0xd28] ;  /* 0x00034a00ff027b82 */ /* 0x000ea20000000a00 */
[----:B----4-:R-:W-:-:S04]  /*0fe0*/  IMAD.HI.U32 R15, R11, R5, RZ ;  /* 0x000000050b0f7227 */ /* 0x010fc800078e00ff */
[----:B------:R-:W-:-:S04]  /*0ff0*/  IMAD.HI.U32 R5, R24, R5, RZ ;  /* 0x0000000518057227 */ /* 0x000fc800078e00ff */
[----:B---3--:R-:W-:-:S04]  /*1000*/  IMAD.HI.U32 R12, R13, R6, RZ ;  /* 0x000000060d0c7227 */ /* 0x008fc800078e00ff */
[----:B------:R-:W-:Y:S01]  /*1010*/  IMAD.HI.U32 R6, R6, UR11, RZ ;  /* 0x0000000b06067c27 */ /* 0x000fe2000f8e00ff */
[-C--:B------:R-:W-:Y:S02]  /*1020*/  @P2 SHF.R.U32.HI R13, RZ, R7.reuse, R12 ;  /* 0x00000007ff0d2219 */ /* 0x080fe4000001160c */
[-C--:B-1----:R-:W-:Y:S02]  /*1030*/  @P1 SHF.R.U32.HI R11, RZ, R8.reuse, R15 ;  /* 0x00000008ff0b1219 */ /* 0x082fe4000001160f */
[----:B------:R-:W-:Y:S01]  /*1040*/  SHF.R.U32.HI R6, RZ, R7, R6 ;  /* 0x00000007ff067219 */ /* 0x000fe20000011606 */
[----:B------:R-:W-:Y:S01]  /*1050*/  IMAD.U32 R7, RZ, RZ, UR11 ;  /* 0x0000000bff077e24 */ /* 0x000fe2000f8e00ff */
[----:B------:R-:W-:Y:S01]  /*1060*/  SHF.R.U32.HI R5, RZ, R8, R5 ;  /* 0x00000008ff057219 */ /* 0x000fe20000011605 */
[----:B--2---:R-:W-:-:S03]  /*1070*/  IMAD.HI.U32 R12, R11, R2, RZ ;  /* 0x000000020b0c7227 */ /* 0x004fc600078e00ff */
[----:B------:R-:W-:Y:S02]  /*1080*/  SEL R5, R24, R5, !P1 ;  /* 0x0000000518057207 */ /* 0x000fe40004800000 */
[----:B------:R-:W-:Y:S01]  /*1090*/  SEL R7, R7, R6, !P2 ;  /* 0x0000000607077207 */ /* 0x000fe20005000000 */
[----:B------:R-:W-:Y:S01]  /*10a0*/  IMAD.HI.U32 R14, R13, R2, RZ ;  /* 0x000000020d0e7227 */ /* 0x000fe200078e00ff */
[----:B------:R-:W-:-:S04]  /*10b0*/  @P0 SHF.R.U32.HI R11, RZ, R3, R12 ;  /* 0x00000003ff0b0219 */ /* 0x000fc8000001160c */
[----:B------:R-:W-:Y:S01]  /*10c0*/  @P0 SHF.R.U32.HI R13, RZ, R3, R14 ;  /* 0x00000003ff0d0219 */ /* 0x000fe2000001160e */
[----:B------:R-:W-:-:S04]  /*10d0*/  IMAD R11, R11, R10, RZ ;  /* 0x0000000a0b0b7224 */ /* 0x000fc800078e02ff */
[----:B------:R-:W-:Y:S01]  /*10e0*/  IMAD R6, R13, R10, RZ ;  /* 0x0000000a0d067224 */ /* 0x000fe200078e02ff */
[----:B------:R-:W-:-:S04]  /*10f0*/  ISETP.GE.AND P1, PT, R5, R11, PT ;  /* 0x0000000b0500720c */ /* 0x000fc80003f26270 */
[----:B------:R-:W-:Y:S01]  /*1100*/  ISETP.GE.OR P1, PT, R7, R6, P1 ;  /* 0x000000060700720c */ /* 0x000fe20000f26670 */
[----:B------:R-:W-:-:S05]  /*1110*/  IMAD.HI.U32 R6, R5, R2, RZ ;  /* 0x0000000205067227 */ /* 0x000fca00078e00ff */
[----:B------:R-:W-:-:S04]  /*1120*/  SHF.R.U32.HI R6, RZ, R3, R6 ;  /* 0x00000003ff067219 */ /* 0x000fc80000011606 */
[----:B------:R-:W-:-:S03]  /*1130*/  SEL R6, R5, R6, !P0 ;  /* 0x0000000605067207 */ /* 0x000fc60004000000 */
[----:B------:R-:W-:-:S04]  /*1140*/  @!P1 IMAD.HI.U32 R8, R7, R2, RZ ;  /* 0x0000000207089227 */ /* 0x000fc800078e00ff */
[----:B------:R-:W-:Y:S01]  /*1150*/  IMAD.MOV R2, RZ, RZ, -R6 ;  /* 0x000000ffff027224 */ /* 0x000fe200078e0a06 */
[----:B------:R-:W-:-:S03]  /*1160*/  @!P1 SHF.R.U32.HI R8, RZ, R3, R8 ;  /* 0x00000003ff089219 */ /* 0x000fc60000011608 */
[----:B------:R-:W-:Y:S01]  /*1170*/  IMAD R2, R10, R2, R5 ;  /* 0x000000020a027224 */ /* 0x000fe200078e0205 */
[----:B------:R-:W-:-:S04]  /*1180*/  @!P1 SEL R3, R7, R8, !P0 ;  /* 0x0000000807039207 */ /* 0x000fc80004000000 */
[----:B------:R-:W-:Y:S01]  /*1190*/  @!P1 IADD3 R6, PT, PT, R6, -R3, RZ ;  /* 0x8000000306069210 */ /* 0x000fe20007ffe0ff */
[----:B------:R-:W-:Y:S01]  /*11a0*/  @!P1 IMAD R13, R2, R13, R3 ;  /* 0x0000000d020d9224 */ /* 0x000fe200078e0203 */
[----:B------:R-:W-:Y:S01]  /*11b0*/  IADD3 R3, PT, PT, -R5, RZ, RZ ;  /* 0x000000ff05037210 */ /* 0x000fe20007ffe1ff */
[--C-:B------:R-:W-:Y:S02]  /*11c0*/  IMAD.MOV R2, RZ, RZ, -R7.reuse ;  /* 0x000000ffff027224 */ /* 0x100fe400078e0a07 */
[----:B------:R-:W-:Y:S01]  /*11d0*/  @!P1 IMAD R5, R6, R10, R7 ;  /* 0x0000000a06059224 */ /* 0x000fe200078e0207 */
[----:B------:R-:W-:Y:S01]  /*11e0*/  @!P1 MOV R7, R13 ;  /* 0x0000000d00079202 */ /* 0x000fe20000000f00 */
[----:B------:R-:W-:Y:S02]  /*11f0*/  IMAD R2, R9, R2, UR11 ;  /* 0x0000000b09027e24 */ /* 0x000fe4000f8e0202 */
[----:B------:R-:W-:Y:S02]  /*1200*/  IMAD R3, R4, R3, R24 ;  /* 0x0000000304037224 */ /* 0x000fe400078e0218 */
[----:B------:R-:W-:-:S02]  /*1210*/  IMAD R2, R7, R9, R2 ;  /* 0x0000000907027224 */ /* 0x000fc400078e0202 */
[----:B------:R-:W-:-:S03]  /*1220*/  IMAD R24, R5, R4, R3 ;  /* 0x0000000405187224 */ /* 0x000fc600078e0203 */
[----:B------:R-:W-:Y:S02]  /*1230*/  R2UR UR11, R2 ;  /* 0x00000000020b72ca */ /* 0x000fe400000e0000 */
.L_x_15:
[----:B------:R-:W1:Y:S02]  /*1240*/  LDCU UR4, c[0x0][0xd30] ;  /* 0x0001a600ff0477ac */ /* 0x000e640008000800 */
[----:B-1----:R-:W-:-:S09]  /*1250*/  UISETP.NE.AND UP1, UPT, UR4, 0x1, UPT ;  /* 0x000000010400788c */ /* 0x002fd2000bf25270 */
[----:B------:R-:W-:Y:S05]  /*1260*/  BRA.U UP1, `(.L_x_16) ;  /* 0x0000000101487547 */ /* 0x000fea000b800000 */
[----:B------:R-:W1:Y:S08]  /*1270*/  LDC.64 R4, c[0x0][0xd10] ;  /* 0x00034400ff047b82 */ /* 0x000e700000000a00 */
[----:B------:R-:W2:Y:S08]  /*1280*/  LDC.64 R2, c[0x0][0xd18] ;  /* 0x00034600ff027b82 */ /* 0x000eb00000000a00 */
[----:B------:R-:W3:Y:S08]  /*1290*/  LDC R6, c[0x0][0xd20] ;  /* 0x00034800ff067b82 */ /* 0x000ef00000000800 */
[----:B------:R-:W4:Y:S01]  /*12a0*/  LDC R7, c[0x0][0xd0c] ;  /* 0x00034300ff077b82 */ /* 0x000f220000000800 */
[----:B-1----:R-:W-:-:S05]  /*12b0*/  IMAD.HI.U32 R4, R4, UR11, RZ ;  /* 0x0000000b04047c27 */ /* 0x002fca000f8e00ff */
[----:B------:R-:W-:Y:S01]  /*12c0*/  SHF.R.U32.HI R4, RZ, R5, R4 ;  /* 0x00000005ff047219 */ /* 0x000fe20000011604 */
[----:B--2---:R-:W-:Y:S01]  /*12d0*/  IMAD.HI.U32 R3, R24, R3, RZ ;  /* 0x0000000318037227 */ /* 0x004fe200078e00ff */
[----:B------:R-:W-:-:S04]  /*12e0*/  ISETP.NE.AND P0, PT, R2, 0x1, PT ;  /* 0x000000010200780c */ /* 0x000fc80003f05270 */
[----:B---3--:R-:W-:Y:S01]  /*12f0*/  SHF.R.U32.HI R5, RZ, R6, R3 ;  /* 0x00000006ff057219 */ /* 0x008fe20000011603 */
[----:B------:R-:W-:Y:S01]  /*1300*/  IMAD.U32 R3, RZ, RZ, UR11 ;  /* 0x0000000bff037e24 */ /* 0x000fe2000f8e00ff */
[----:B----4-:R-:W-:-:S04]  /*1310*/  ISETP.NE.AND P1, PT, R7, 0x1, PT ;  /* 0x000000010700780c */ /* 0x010fc80003f25270 */
[----:B------:R-:W-:Y:S02]  /*1320*/  SEL R3, R3, R4, !P1 ;  /* 0x0000000403037207 */ /* 0x000fe40004800000 */
[----:B------:R-:W-:-:S05]  /*1330*/  SEL R4, R24, R5, !P0 ;  /* 0x0000000518047207 */ /* 0x000fca0004000000 */
[----:B------:R-:W-:Y:S02]  /*1340*/  IMAD.IADD R6, R4, 0x1, -R3 ;  /* 0x0000000104067824 */ /* 0x000fe400078e0a03 */
[----:B------:R-:W-:Y:S02]  /*1350*/  IMAD.IADD R3, R3, 0x1, -R4 ;  /* 0x0000000103037824 */ /* 0x000fe400078e0a04 */
[----:B------:R-:W-:Y:S02]  /*1360*/  IMAD R6, R6, R7, UR11 ;  /* 0x0000000b06067e24 */ /* 0x000fe4000f8e0207 */
[----:B------:R-:W-:-:S03]  /*1370*/  IMAD R24, R3, R2, R24 ;  /* 0x0000000203187224 */ /* 0x000fc600078e0218 */
[----:B------:R-:W-:-:S15]  /*1380*/  R2UR UR11, R6 ;  /* 0x00000000060b72ca */ /* 0x000fde00000e0000 */
.L_x_16:
[----:B------:R-:W1:Y:S01]  /*1390*/  LDCU UR5, c[0x0][0x38c] ;  /* 0x00007180ff0577ac */ /* 0x000e620008000800 */
[----:B------:R-:W2:Y:S08]  /*13a0*/  S2UR UR37, SR_CgaCtaId ;  /* 0x00000000002579c3 */ /* 0x000eb00000008800 */
[----:B------:R-:W-:Y:S01]  /*13b0*/  BAR.SYNC.DEFER_BLOCKING 0x0 ;  /* 0x0000000000007b1d */ /* 0x000fe20000010000 */
[----:B------:R-:W-:Y:S01]  /*13c0*/  ISETP.NE.OR P4, PT, R0, 0x2, !P4 ;  /* 0x000000020000780c */ /* 0x000fe20006785670 */
[----:B------:R-:W-:Y:S01]  /*13d0*/  UISETP.NE.AND UP1, UPT, UR8, 0x2, UPT ;  /* 0x000000020800788c */ /* 0x000fe2000bf25270 */
[----:B------:R-:W-:-:S05]  /*13e0*/  LOP3.LUT R0, R103, 0x1f, RZ, 0xc0, !PT ;  /* 0x0000001f67007812 */ /* 0x000fca00078ec0ff */
[----:B------:R-:W3:Y:S01]  /*13f0*/  LDC R2, c[0x0][0xd24] ;  /* 0x00034900ff027b82 */ /* 0x000ee20000000800 */
[----:B-1----:R-:W-:-:S04]  /*1400*/  UIADD3 UR5, UPT, UPT, UR5, 0x3f, URZ ;  /* 0x0000003f05057890 */ /* 0x002fc8000fffe0ff */
[----:B------:R-:W-:-:S04]  /*1410*/  USHF.R.S32.HI UR4, URZ, 0x1f, UR5 ;  /* 0x0000001fff047899 */ /* 0x000fc80008011405 */
[----:B------:R-:W-:-:S04]  /*1420*/  ULEA.HI UR4, UR4, UR5, URZ, 0x6 ;  /* 0x0000000504047291 */ /* 0x000fc8000f8f30ff */
[----:B------:R-:W-:Y:S01]  /*1430*/  USHF.R.S32.HI UR15, URZ, 0x6, UR4 ;  /* 0x00000006ff0f7899 */ /* 0x000fe20008011404 */
[----:B--2---:R-:W-:Y:S11]  /*1440*/  BRA.U UP1, `(.L_x_17) ;  /* 0x0000000d01e47547 */ /* 0x004ff6000b800000 */
[----:B------:R-:W1:Y:S01]  /*1450*/  LDC R3, c[0x0][0x370] ;  /* 0x0000dc00ff037b82 */ /* 0x000e620000000800 */
[----:B------:R-:W-:Y:S01]  /*1460*/  PLOP3.LUT P1, PT, PT, PT, UP2, 0x80, 0x8 ;  /* 0x000000000008781c */ /* 0x000fe20003f2f028 */
[----:B------:R-:W-:Y:S01]  /*1470*/  UISETP.LT.AND UP0, UPT, UR15, 0x1, UPT ;  /* 0x000000010f00788c */ /* 0x000fe2000bf01270 */
[----:B------:R-:W-:Y:S01]  /*1480*/  IMAD.MOV.U32 R16, RZ, RZ, 0x1 ;  /* 0x00000001ff107424 */ /* 0x000fe200078e00ff */
[----:B------:R-:W-:Y:S02]  /*1490*/  CS2R R14, SRZ ;  /* 0x00000000000e7805 */ /* 0x000fe4000001ff00 */
[----:B------:R-:W-:Y:S01]  /*14a0*/  PLOP3.LUT P1, PT, P1, PT, PT, 0x8, 0x80 ;  /* 0x000000000080781c */ /* 0x000fe20000f2e170 */
[----:B------:R-:W-:Y:S01]  /*14b0*/  IMAD.MOV.U32 R13, RZ, RZ, RZ ;  /* 0x000000ffff0d7224 */ /* 0x000fe200078e00ff */
[----:B------:R-:W2:Y:S01]  /*14c0*/  LDCU.64 UR28, c[0x0][0x348] ;  /* 0x00006900ff1c77ac */ /* 0x000ea20008000a00 */
[----:B------:R-:W4:Y:S01]  /*14d0*/  S2UR UR4, SR_CgaCtaId ;  /* 0x00000000000479c3 */ /* 0x000f220000008800 */
[----:B------:R-:W-:Y:S01]  /*14e0*/  IMAD.MOV.U32 R12, RZ, RZ, 0x1 ;  /* 0x00000001ff0c7424 */ /* 0x000fe200078e00ff */
[----:B------:R-:W-:Y:S01]  /*14f0*/  USEL UR15, UR15, 0x1, !UP0 ;  /* 0x000000010f0f7887 */ /* 0x000fe2000c000000 */
[----:B------:R-:W-:Y:S01]  /*1500*/  UMOV UR14, URZ ;  /* 0x000000ff000e7c82 */ /* 0x000fe20008000000 */
[----:B------:R-:W-:-:S04]  /*1510*/  UMOV UR6, 0x400 ;  /* 0x0000040000067882 */ /* 0x000fc80000000000 */
[----:B------:R-:W1:Y:S06]  /*1520*/  LDC R0, c[0x0][0x374] ;  /* 0x0000dd00ff007b82 */ /* 0x000e6c0000000800 */
.L_x_28:
[----:B------:R-:W-:-:S03]  /*1530*/  UISETP.NE.AND UP0, UPT, UR37, URZ, UPT ;  /* 0x000000ff2500728c */ /* 0x000fc6000bf05270 */
[----:B----4-:R-:W-:Y:S02]  /*1540*/  UMOV UR37, UR4 ;  /* 0x0000000400257c82 */ /* 0x010fe40008000000 */
[----:B------:R-:W-:-:S04]  /*1550*/  ULEA UR5, UR37, UR6, 0x18 ;  /* 0x0000000625057291 */ /* 0x000fc8000f8ec0ff */
[----:B------:R-:W-:Y:S08]  /*1560*/  BRA.U UP0, `(.L_x_18) ;  /* 0x0000000100347547 */ /* 0x000ff0000b800000 */
[----:B------:R-:W4:Y:S01]  /*1570*/  S2R R4, SR_CgaCtaId ;  /* 0x0000000000047919 */ /* 0x000f220000008800 */
[----:B------:R-:W-:-:S04]  /*1580*/  MOV R5, 0x400 ;  /* 0x0000040000057802 */ /* 0x000fc80000000f00 */
[----:B----4-:R-:W-:Y:S02]  /*1590*/  LEA R4, R4, R5, 0x18 ;  /* 0x0000000504047211 */ /* 0x010fe400078ec0ff */
[----:B------:R-:W-:-:S03]  /*15a0*/  SHF.L.U32 R5, R12, 0x1f, RZ ;  /* 0x0000001f0c057819 */ /* 0x000fc600000006ff */
[----:B------:R-:W-:-:S04]  /*15b0*/  IMAD R4, R13, 0x8, R4 ;  /* 0x000000080d047824 */ /* 0x000fc800078e0204 */
[----:B------:R-:W4:Y:S02]  /*15c0*/  SYNCS.PHASECHK.TRANS64.TRYWAIT P0, [R4+URZ+0x100], R5 ;  /* 0x00010005040075a7 */ /* 0x000f2400080011ff */
[----:B----4-:R-:W-:Y:S05]  /*15d0*/  @!P0 BRA `(.L_x_19) ;  /* 0x0000008000548947 */ /* 0x010fea0003800000 */
.L_x_125:
[----:B------:R1:W-:Y:S01]  /*15e0*/  SYNCS.ARRIVE.TRANS64.A1T0 RZ, [R4+URZ+0xf0], RZ ;  /* 0x0000f0ff04ff79a7 */ /* 0x0003e200081000ff */
[----:B------:R-:W-:-:S05]  /*15f0*/  VIADD R13, R13, 0x1 ;  /* 0x000000010d0d7836 */ /* 0x000fca0000000000 */
[----:B------:R-:W-:-:S04]  /*1600*/  ISETP.NE.AND P0, PT, R13, 0x2, PT ;  /* 0x000000020d00780c */ /* 0x000fc80003f05270 */
[----:B----4-:R-:W-:Y:S02]  /*1610*/  SEL R5, RZ, 0x1, P0 ;  /* 0x00000001ff057807 */ /* 0x010fe40000000000 */
[----:B------:R-:W-:Y:S02]  /*1620*/  SEL R13, R13, RZ, P0 ;  /* 0x000000ff0d0d7207 */ /* 0x000fe40000000000 */
[----:B------:R-:W-:-:S07]  /*1630*/  LOP3.LUT R12, R12, R5, RZ, 0x3c, !PT ;  /* 0x000000050c0c7212 */ /* 0x000fce00078e3cff */
.L_x_18:
[----:B------:R-:W-:Y:S01]  /*1640*/  ULEA UR7, UR14, UR5, 0x3 ;  /* 0x000000050e077291 */ /* 0x000fe2000f8e18ff */
[----:B-1----:R-:W-:-:S08]  /*1650*/  SHF.L.U32 R4, R16, 0x1f, RZ ;  /* 0x0000001f10047819 */ /* 0x002fd000000006ff */
[----:B------:R1:W4:Y:S02]  /*1660*/  SYNCS.PHASECHK.TRANS64.TRYWAIT P0, [UR7+0x30], R4 ;  /* 0x00003004ff0075a7 */ /* 0x0003240008001107 */
[----:B------:R-:W2:Y:S02]  /*1670*/  LDCU UR7, c[0x0][0x38c] ;  /* 0x00007180ff0777ac */ /* 0x000ea40008000800 */
[----:B--2---:R-:W-:-:S09]  /*1680*/  UISETP.GE.AND UP0, UPT, UR7, 0x1, UPT ;  /* 0x000000010700788c */ /* 0x004fd2000bf06270 */
[----:B-1----:R-:W-:Y:S05]  /*1690*/  BRA.U !UP0, `(.L_x_20) ;  /* 0x0000000108e47547 */ /* 0x002fea000b800000 */
[----:B------:R-:W-:Y:S01]  /*16a0*/  R2UR UR19, R24 ;  /* 0x00000000181372ca */ /* 0x000fe200000e0000 */
[----:B------:R-:W-:Y:S02]  /*16b0*/  UIADD3 UR26, UP2, UPT, UR28, 0x80, URZ ;  /* 0x000000801c1a7890 */ /* 0x000fe4000ff5e0ff */
[----:B------:R-:W-:Y:S02]  /*16c0*/  UIADD3 UR24, UP1, UPT, UR28, 0x280, URZ ;  /* 0x000002801c187890 */ /* 0x000fe4000ff3e0ff */
[----:B------:R-:W-:Y:S02]  /*16d0*/  UIADD3 UR22, UP0, UPT, UR28, 0x180, URZ ;  /* 0x000001801c167890 */ /* 0x000fe4000ff1e0ff */
[----:B------:R-:W-:Y:S02]  /*16e0*/  USHF.L.U32 UR35, UR11, 0x7, URZ ;  /* 0x000000070b237899 */ /* 0x000fe400080006ff */
[----:B------:R-:W-:Y:S02]  /*16f0*/  UIADD3.X UR27, UPT, UPT, URZ, UR29, URZ, UP2, !UPT ;  /* 0x0000001dff1b7290 */ /* 0x000fe400097fe4ff */
[----:B------:R-:W-:-:S02]  /*1700*/  UIADD3.X UR25, UPT, UPT, URZ, UR29, URZ, UP1, !UPT ;  /* 0x0000001dff197290 */ /* 0x000fc40008ffe4ff */
[----:B------:R-:W-:Y:S02]  /*1710*/  UIADD3.X UR23, UPT, UPT, URZ, UR29, URZ, UP0, !UPT ;  /* 0x0000001dff177290 */ /* 0x000fe400087fe4ff */
[----:B------:R-:W-:Y:S01]  /*1720*/  USHF.L.U32 UR19, UR19, 0x7, URZ ;  /* 0x0000000713137899 */ /* 0x000fe200080006ff */
[----:B------:R-:W-:Y:S01]  /*1730*/  UMOV UR7, URZ ;  /* 0x000000ff00077c82 */ /* 0x000fe20008000000 */
[----:B------:R-:W-:Y:S01]  /*1740*/  UMOV UR9, UR14 ;  /* 0x0000000e00097c82 */ /* 0x000fe20008000000 */
[----:B------:R-:W-:Y:S01]  /*1750*/  UMOV UR12, URZ ;  /* 0x000000ff000c7c82 */ /* 0x000fe20008000000 */
[----:B------:R-:W-:-:S08]  /*1760*/  UMOV UR10, URZ ;  /* 0x000000ff000a7c82 */ /* 0x000fd00008000000 */
.L_x_24:
[----:B-1----:R-:W-:Y:S01]  /*1770*/  ULEA UR33, UR9, UR5, 0x3 ;  /* 0x0000000509217291 */ /* 0x002fe2000f8e18ff */
[----:B--2-4-:R-:W-:Y:S11]  /*1780*/  @P0 BRA `(.L_x_21) ;  /* 0x00000000000c0947 */ /* 0x014ff60003800000 */
[----:B------:R-:W-:-:S04]  /*1790*/  SHF.L.U32 R5, R16, 0x1f, RZ ;  /* 0x0000001f10057819 */ /* 0x000fc800000006ff */
[----:B------:R-:W1:Y:S02]  /*17a0*/  SYNCS.PHASECHK.TRANS64.TRYWAIT P0, [UR33+0x30], R5 ;  /* 0x00003005ff0075a7 */ /* 0x000e640008001121 */
[----:B-1----:R-:W-:Y:S05]  /*17b0*/  @!P0 BRA `(.L_x_22) ;  /* 0x0000007c00f08947 */ /* 0x002fea0003800000 */
.L_x_21:
[----:B------:R-:W-:Y:S01]  /*17c0*/  UIADD3 UR14, UPT, UPT, UR9, 0x1, URZ ;  /* 0x00000001090e7890 */ /* 0x000fe2000fffe0ff */
[----:B-1----:R-:W-:Y:S01]  /*17d0*/  @!P4 IMAD.MOV.U32 R5, RZ, RZ, 0x6800 ;  /* 0x00006800ff05c424 */ /* 0x002fe200078e00ff */
[----:B------:R-:W-:Y:S02]  /*17e0*/  ULOP3.LUT UR8, UR7, 0x1, URZ, 0xc0, !UPT ;  /* 0x0000000107087892 */ /* 0x000fe4000f8ec0ff */
[----:B------:R-:W-:Y:S02]  /*17f0*/  UISETP.NE.AND UP0, UPT, UR14, 0x6, UPT ;  /* 0x000000060e00788c */ /* 0x000fe4000bf05270 */
[----:B------:R-:W-:Y:S02]  /*1800*/  ULEA UR32, UR9, UR5, 0xd ;  /* 0x0000000509207291 */ /* 0x000fe4000f8e68ff */
[----:B------:R-:W-:Y:S01]  /*1810*/  USEL UR16, URZ, 0x1, UP0 ;  /* 0x00000001ff107887 */ /* 0x000fe20008000000 */
[----:B------:R-:W-:Y:S01]  /*1820*/  @!P4 ISETP.NE.AND P0, PT, RZ, UR8, PT ;  /* 0x00000008ff00cc0c */ /* 0x000fe2000bf05270 */
[----:B------:R-:W-:-:S02]  /*1830*/  USEL UR14, UR14, URZ, UP0 ;  /* 0x000000ff0e0e7287 */ /* 0x000fc40008000000 */
[----:B------:R-:W-:Y:S01]  /*1840*/  USHF.L.U32 UR34, UR7, 0x5, URZ ;  /* 0x0000000507227899 */ /* 0x000fe200080006ff */
[----:B------:R-:W-:Y:S01]  /*1850*/  @!P4 SEL R5, R5, 0x6000, !P0 ;  /* 0x000060000505c807 */ /* 0x000fe20004000000 */
[----:B------:R-:W-:Y:S01]  /*1860*/  ULEA UR13, UR14, UR5, 0x3 ;  /* 0x000000050e0d7291 */ /* 0x000fe2000f8e18ff */
[----:B------:R-:W-:Y:S01]  /*1870*/  LOP3.LUT R16, R16, UR16, RZ, 0x3c, !PT ;  /* 0x0000001010107c12 */ /* 0x000fe2000f8e3cff */
[----:B------:R-:W-:Y:S01]  /*1880*/  ULEA UR16, UR9, UR5, 0xe ;  /* 0x0000000509107291 */ /* 0x000fe2000f8e70ff */
[----:B------:R1:W-:Y:S01]  /*1890*/  @!P4 SYNCS.ARRIVE.TRANS64 RZ, [UR33], R5 ;  /* 0x00000005ffffc9a7 */ /* 0x0003e20008000021 */
[----:B------:R-:W-:Y:S01]  /*18a0*/  UIADD3 UR32, UPT, UPT, UR32, 0x10400, URZ ;  /* 0x0001040020207890 */ /* 0x000fe2000fffe0ff */
[----:B------:R-:W-:Y:S01]  /*18b0*/  SHF.L.U32 R4, R16, 0x1f, RZ ;  /* 0x0000001f10047819 */ /* 0x000fe200000006ff */
[----:B------:R-:W-:Y:S02]  /*18c0*/  USHF.L.U32 UR18, UR7, 0x6, URZ ;  /* 0x0000000607127899 */ /* 0x000fe400080006ff */
[----:B------:R-:W-:Y:S01]  /*18d0*/  UIADD3 UR16, UPT, UPT, UR16, 0x1c400, URZ ;  /* 0x0001c40010107890 */ /* 0x000fe2000fffe0ff */
[----:B------:R-:W-:Y:S01]  /*18e0*/  UMOV UR30, 0x0 ;  /* 0x00000000001e7882 */ /* 0x000fe20000000000 */
[----:B------:R-:W-:Y:S01]  /*18f0*/  UMOV UR31, 0x10000000 ;  /* 0x10000000001f7882 */ /* 0x000fe20000000000 */
[----:B------:R-:W-:Y:S01]  /*1900*/  UMOV UR17, UR33 ;  /* 0x0000002100117c82 */ /* 0x000fe20008000000 */
[----:B------:R-:W-:Y:S01]  /*1910*/  UMOV UR20, UR36 ;  /* 0x0000002400147c82 */ /* 0x000fe20008000000 */
[----:B------:R-:W-:Y:S01]  /*1920*/  UISETP.NE.AND UP0, UPT, UR8, URZ, UPT ;  /* 0x000000ff0800728c */ /* 0x000fe2000bf05270 */
[----:B------:R1:W2:Y:S01]  /*1930*/  SYNCS.PHASECHK.TRANS64.TRYWAIT P0, [UR13+0x30], R4 ;  /* 0x00003004ff0075a7 */ /* 0x0002a2000800110d */
[----:B------:R1:W-:Y:S02]  /*1940*/  UTMALDG.3D [UR32], [UR26], desc[UR30] ;  /* 0x00001e201a0075b4 */ /* 0x0003e40008011000 */
[----:B------:R1:W-:Y:S05]  /*1950*/  UTMALDG.3D [UR16], [UR24], desc[UR30] ;  /* 0x00001e10180075b4 */ /* 0x0003ea0008011000 */
[----:B------:R-:W-:Y:S05]  /*1960*/  BRA.U UP0, `(.L_x_23) ;  /* 0x0000000100207547 */ /* 0x000fea000b800000 */
[----:B------:R-:W-:Y:S01]  /*1970*/  ULEA UR8, UR9, UR5, 0xb ;  /* 0x0000000509087291 */ /* 0x000fe2000f8e58ff */
[----:B-1----:R-:W-:Y:S01]  /*1980*/  UMOV UR16, 0x0 ;  /* 0x0000000000107882 */ /* 0x002fe20000000000 */
[----:B------:R-:W-:Y:S02]  /*1990*/  UMOV UR17, 0x10000000 ;  /* 0x1000000000117882 */ /* 0x000fe40000000000 */
[----:B------:R-:W-:Y:S01]  /*19a0*/  UIADD3 UR8, UPT, UPT, UR8, 0x34400, URZ ;  /* 0x0003440008087890 */ /* 0x000fe2000fffe0ff */
[----:B------:R-:W-:Y:S01]  /*19b0*/  UMOV UR9, UR33 ;  /* 0x0000002100097c82 */ /* 0x000fe20008000000 */
[----:B------:R-:W-:-:S07]  /*19c0*/  UMOV UR13, UR36 ;  /* 0x00000024000d7c82 */ /* 0x000fce0008000000 */
[----:B------:R1:W-:Y:S02]  /*19d0*/  UTMALDG.4D [UR8], [UR22], desc[UR16] ;  /* 0x00001008160075b4 */ /* 0x0003e40008019000 */
[----:B-1----:R-:W-:-:S12]  /*19e0*/  UIADD3 UR12, UPT, UPT, UR12, 0x1, URZ ;  /* 0x000000010c0c7890 */ /* 0x002fd8000fffe0ff */
.L_x_23:
[----:B------:R-:W-:Y:S01]  /*19f0*/  UIADD3 UR7, UPT, UPT, UR7, 0x1, URZ ;  /* 0x0000000107077890 */ /* 0x000fe2000fffe0ff */
[----:B------:R-:W-:-:S03]  /*1a00*/  UMOV UR9, UR14 ;  /* 0x0000000e00097c82 */ /* 0x000fc60008000000 */
[----:B------:R-:W-:-:S09]  /*1a10*/  UISETP.NE.AND UP0, UPT, UR7, UR15, UPT ;  /* 0x0000000f0700728c */ /* 0x000fd2000bf05270 */
[----:B------:R-:W-:Y:S05]  /*1a20*/  BRA.U UP0, `(.L_x_24) ;  /* 0xfffffffd00507547 */ /* 0x000fea000b83ffff */
.L_x_20:
[----:B------:R-:W-:Y:S01]  /*1a30*/  LEA R8, R15, UR5, 0x3 ;  /* 0x000000050f087c11 */ /* 0x000fe2000f8e18ff */
[----:B------:R-:W-:Y:S01]  /*1a40*/  @!P1 SYNCS.ARRIVE.TRANS64.A1T0 RZ, [UR5+0xa8], RZ ;  /* 0x0000a8ffffff99a7 */ /* 0x000fe20008100005 */
[----:B-1----:R-:W-:Y:S01]  /*1a50*/  SHF.L.U32 R5, R14, 0x1f, RZ ;  /* 0x0000001f0e057819 */ /* 0x002fe200000006ff */
[----:B------:R-:W-:-:S03]  /*1a60*/  NOP ;  /* 0x0000000000007918 */ /* 0x000fc60000000000 */
[----:B--2-4-:R-:W1:Y:S01]  /*1a70*/  SYNCS.PHASECHK.TRANS64.TRYWAIT P0, [R8+URZ+0xb0], R5 ;  /* 0x0000b005080075a7 */ /* 0x014e6200080011ff */
[----:B------:R-:W-:Y:S01]  /*1a80*/  LEA R4, R15, UR5, 0x4 ;  /* 0x000000050f047c11 */ /* 0x000fe2000f8e20ff */
[----:B-1----:R-:W-:Y:S06]  /*1a90*/  @!P0 BRA `(.L_x_25) ;  /* 0x0000007c00508947 */ /* 0x002fec0003800000 */
.L_x_127:
[----:B-1----:R-:W1:Y:S01]  /*1aa0*/  LDS.128 R4, [R4+0x120] ;  /* 0x0001200004047984 */ /* 0x002e620000000c00 */
[----:B---3--:R-:W-:Y:S01]  /*1ab0*/  ISETP.GE.AND P0, PT, R2, 0x1, PT ;  /* 0x000000010200780c */ /* 0x008fe20003f06270 */
[----:B------:R-:W-:Y:S01]  /*1ac0*/  VIADD R8, R8, 0xc0 ;  /* 0x000000c008087836 */ /* 0x000fe20000000000 */
[----:B------:R-:W-:Y:S01]  /*1ad0*/  @!PT LDS RZ, [RZ] ;  /* 0x00000000fffff984 */ /* 0x000fe20000000800 */
[----:B------:R-:W-:Y:S01]  /*1ae0*/  @!PT LDS RZ, [RZ] ;  /* 0x00000000fffff984 */ /* 0x000fe20000000800 */
[----:B------:R-:W-:Y:S01]  /*1af0*/  @!PT LDS RZ, [RZ] ;  /* 0x00000000fffff984 */ /* 0x000fe20000000800 */
[----:B------:R-:W-:Y:S01]  /*1b00*/  @!PT LDS RZ, [RZ] ;  /* 0x00000000fffff984 */ /* 0x000fe20000000800 */
[----:B------:R2:W-:Y:S06]  /*1b10*/  MEMBAR.ALL.CTA ;  /* 0x0000000000007992 */ /* 0x0005ec0000008000 */
[----:B--2---:R-:W2:Y:S01]  /*1b20*/  FENCE.VIEW.ASYNC.S ;  /* 0x00000000000073c6 */ /* 0x004ea20000000000 */
[----:B------:R-:W-:-:S04]  /*1b30*/  PRMT R8, RZ, 0x654, R8 ;  /* 0x00000654ff087816 */ /* 0x000fc80000000008 */
[----:B--2---:R2:W-:Y:S01]  /*1b40*/  SYNCS.ARRIVE.TRANS64.RED.A1T0 RZ, [R8+URZ], RZ ;  /* 0x000000ff08ff79a7 */ /* 0x0045e200081004ff */
[----:B-1----:R-:W-:-:S13]  /*1b50*/  LOP3.LUT P2, RZ, R6, 0x1, RZ, 0xc0, !PT ;  /* 0x0000000106ff7812 */ /* 0x002fda000784c0ff */
[----:B------:R-:W-:Y:S01]  /*1b60*/  @P2 SHF.R.U32.HI R9, RZ, 0x10, R5 ;  /* 0x00000010ff092819 */ /* 0x000fe20000011605 */
[----:B------:R-:W-:Y:S01]  /*1b70*/  VOTEU.ANY UP0, P2 ;  /* 0x0000000000ff7886 */ /* 0x000fe20001000100 */
[----:B------:R-:W-:Y:S02]  /*1b80*/  @P2 MOV R11, R4 ;  /* 0x00000004000b2202 */ /* 0x000fe40000000f00 */
[----:B------:R-:W-:Y:S02]  /*1b90*/  @P2 R2UR.BROADCAST UR7, R9 ;  /* 0x00000000090722ca */ /* 0x000fe400008e0000 */
[----:B------:R-:W-:-:S11]  /*1ba0*/  @P2 LOP3.LUT R10, R5, 0xffff, RZ, 0xc0, !PT ;  /* 0x0000ffff050a2812 */ /* 0x000fd600078ec0ff */
[----:B------:R-:W-:Y:S01]  /*1bb0*/  @UP0 UMOV UR36, UR7 ;  /* 0x0000000700240c82 */ /* 0x000fe20008000000 */
[----:B--2---:R-:W-:Y:S05]  /*1bc0*/  @!P0 BRA `(.L_x_26) ;  /* 0x0000000000b88947 */ /* 0x004fea0003800000 */
[----:B------:R-:W1:Y:S01]  /*1bd0*/  LDC.64 R6, c[0x0][0xd18] ;  /* 0x00034600ff067b82 */ /* 0x000e620000000a00 */
[----:B------:R-:W-:-:S07]  /*1be0*/  ISETP.NE.AND P3, PT, R2, 0x1, PT ;  /* 0x000000010200780c */ /* 0x000fce0003f65270 */
[----:B------:R-:W2:Y:S08]  /*1bf0*/  LDC.64 R8, c[0x0][0xd10] ;  /* 0x00034400ff087b82 */ /* 0x000eb00000000a00 */
[----:B------:R-:W3:Y:S08]  /*1c00*/  LDC R17, c[0x0][0xd20] ;  /* 0x00034800ff117b82 */ /* 0x000ef00000000800 */
[----:B------:R-:W4:Y:S01]  /*1c10*/  LDC R18, c[0x0][0xd0c] ;  /* 0x00034300ff127b82 */ /* 0x000f220000000800 */
[----:B-1----:R-:W-:Y:S01]  /*1c20*/  IMAD.HI.U32 R22, R0, R7, RZ ;  /* 0x0000000700167227 */ /* 0x002fe200078e00ff */
[----:B------:R-:W-:-:S06]  /*1c30*/  ISETP.NE.AND P0, PT, R6, 0x1, PT ;  /* 0x000000010600780c */ /* 0x000fcc0003f05270 */
[----:B------:R-:W1:Y:S01]  /*1c40*/  LDC.64 R4, c[0x0][0xd28] ;  /* 0x00034a00ff047b82 */ /* 0x000e620000000a00 */
[----:B--2---:R-:W-:-:S04]  /*1c50*/  IMAD.HI.U32 R20, R3, R8, RZ ;  /* 0x0000000803147227 */ /* 0x004fc800078e00ff */
[----:B------:R-:W-:Y:S01]  /*1c60*/  IMAD.HI.U32 R24, R11, R8, RZ ;  /* 0x000000080b187227 */ /* 0x000fe200078e00ff */
[----:B------:R-:W-:Y:S02]  /*1c70*/  SHF.R.U32.HI R20, RZ, R9, R20 ;  /* 0x00000009ff147219 */ /* 0x000fe40000011614 */
[----:B---3--:R-:W-:Y:S01]  /*1c80*/  SHF.R.U32.HI R19, RZ, R17, R22 ;  /* 0x00000011ff137219 */ /* 0x008fe20000011616 */
[----:B------:R-:W-:Y:S01]  /*1c90*/  IMAD.HI.U32 R22, R10, R7, RZ ;  /* 0x000000070a167227 */ /* 0x000fe200078e00ff */
[----:B------:R-:W-:Y:S02]  /*1ca0*/  SHF.R.U32.HI R24, RZ, R9, R24 ;  /* 0x00000009ff187219 */ /* 0x000fe40000011618 */
[----:B------:R-:W-:Y:S02]  /*1cb0*/  SEL R19, R0, R19, !P0 ;  /* 0x0000001300137207 */ /* 0x000fe40004000000 */
[----:B------:R-:W-:Y:S02]  /*1cc0*/  SHF.R.U32.HI R17, RZ, R17, R22 ;  /* 0x00000011ff117219 */ /* 0x000fe40000011616 */
[----:B----4-:R-:W-:-:S02]  /*1cd0*/  ISETP.NE.AND P1, PT, R18, 0x1, PT ;  /* 0x000000011200780c */ /* 0x010fc40003f25270 */
[----:B------:R-:W-:Y:S02]  /*1ce0*/  SEL R17, R10, R17, !P0 ;  /* 0x000000110a117207 */ /* 0x000fe40004000000 */
[----:B------:R-:W-:Y:S02]  /*1cf0*/  SEL R21, R3, R20, !P1 ;  /* 0x0000001403157207 */ /* 0x000fe40004800000 */
[----:B------:R-:W-:Y:S01]  /*1d00*/  SEL R7, R11, R24, !P1 ;  /* 0x000000180b077207 */ /* 0x000fe20004800000 */
[----:B-1----:R-:W-:Y:S01]  /*1d10*/  IMAD.HI.U32 R20, R19, R4, RZ ;  /* 0x0000000413147227 */ /* 0x002fe200078e00ff */
[----:B------:R-:W-:-:S03]  /*1d20*/  IADD3 R9, PT, PT, -R17, RZ, RZ ;  /* 0x000000ff11097210 */ /* 0x000fc60007ffe1ff */
[----:B------:R-:W-:Y:S01]  /*1d30*/  IMAD.HI.U32 R8, R21, R4, RZ ;  /* 0x0000000415087227 */ /* 0x000fe200078e00ff */
[----:B------:R-:W-:-:S03]  /*1d40*/  @P3 SHF.R.U32.HI R19, RZ, R5, R20 ;  /* 0x00000005ff133219 */ /* 0x000fc60000011614 */
[----:B------:R-:W-:Y:S01]  /*1d50*/  IMAD R9, R6, R9, R10 ;  /* 0x0000000906097224 */ /* 0x000fe200078e020a */
        /* <DEDUP_REMOVED lines=12> */
[----:B------:R-:W-:-:S05]  /*1e20*/  @!P0 SEL R5, R7, R20, !P3 ;  /* 0x0000001407058207 */ /* 0x000fca0005800000 */
[--C-:B------:R-:W-:Y:S02]  /*1e30*/  @!P0 IMAD.IADD R8, R8, 0x1, -R5.reuse ;  /* 0x0000000108088824 */ /* 0x100fe400078e0a05 */
[----:B------:R-:W-:Y:S01]  /*1e40*/  @!P0 IMAD R5, R4, R21, R5 ;  /* 0x0000001504058224 */ /* 0x000fe200078e0205 */
[----:B------:R-:W-:Y:S01]  /*1e50*/  IADD3 R4, PT, PT, -R7, RZ, RZ ;  /* 0x000000ff07047210 */ /* 0x000fe20007ffe1ff */
[----:B------:R-:W-:Y:S02]  /*1e60*/  @!P0 IMAD R17, R2, R8, R7 ;  /* 0x0000000802118224 */ /* 0x000fe400078e0207 */
[----:B------:R-:W-:Y:S02]  /*1e70*/  @!P0 IMAD.MOV.U32 R7, RZ, RZ, R5 ;  /* 0x000000ffff078224 */ /* 0x000fe400078e0005 */
[----:B------:R-:W-:Y:S02]  /*1e80*/  IMAD R4, R18, R4, R11 ;  /* 0x0000000412047224 */ /* 0x000fe400078e020b */
[----:B------:R-:W-:-:S02]  /*1e90*/  IMAD R10, R17, R6, R9 ;  /* 0x00000006110a7224 */ /* 0x000fc400078e0209 */
[----:B------:R-:W-:Y:S02]  /*1ea0*/  IMAD R11, R7, R18, R4 ;  /* 0x00000012070b7224 */ /* 0x000fe400078e0204 */
.L_x_26:
[----:B------:R-:W1:Y:S02]  /*1eb0*/  LDCU UR7, c[0x0][0xd30] ;  /* 0x0001a600ff0777ac */ /* 0x000e640008000800 */
[----:B-1----:R-:W-:-:S09]  /*1ec0*/  UISETP.NE.AND UP0, UPT, UR7, 0x1, UPT ;  /* 0x000000010700788c */ /* 0x002fd2000bf05270 */
[----:B------:R-:W-:Y:S05]  /*1ed0*/  BRA.U UP0, `(.L_x_27) ;  /* 0x0000000100407547 */ /* 0x000fea000b800000 */
[----:B------:R-:W1:Y:S08]  /*1ee0*/  LDC.64 R6, c[0x0][0xd10] ;  /* 0x00034400ff067b82 */ /* 0x000e700000000a00 */
[----:B------:R-:W2:Y:S08]  /*1ef0*/  LDC.64 R4, c[0x0][0xd18] ;  /* 0x00034600ff047b82 */ /* 0x000eb00000000a00 */
[----:B------:R-:W3:Y:S08]  /*1f00*/  LDC R8, c[0x0][0xd20] ;  /* 0x00034800ff087b82 */ /* 0x000ef00000000800 */
[----:B------:R-:W4:Y:S01]  /*1f10*/  LDC R18, c[0x0][0xd0c] ;  /* 0x00034300ff127b82 */ /* 0x000f220000000800 */
[----:B-1----:R-:W-:-:S05]  /*1f20*/  IMAD.HI.U32 R6, R11, R6, RZ ;  /* 0x000000060b067227 */ /* 0x002fca00078e00ff */
[----:B------:R-:W-:Y:S01]  /*1f30*/  SHF.R.U32.HI R6, RZ, R7, R6 ;  /* 0x00000007ff067219 */ /* 0x000fe20000011606 */
[----:B--2---:R-:W-:Y:S01]  /*1f40*/  IMAD.HI.U32 R5, R10, R5, RZ ;  /* 0x000000050a057227 */ /* 0x004fe200078e00ff */
[----:B------:R-:W-:-:S04]  /*1f50*/  ISETP.NE.AND P0, PT, R4, 0x1, PT ;  /* 0x000000010400780c */ /* 0x000fc80003f05270 */
[----:B---3--:R-:W-:-:S04]  /*1f60*/  SHF.R.U32.HI R5, RZ, R8, R5 ;  /* 0x00000008ff057219 */ /* 0x008fc80000011605 */
[----:B------:R-:W-:Y:S02]  /*1f70*/  SEL R5, R10, R5, !P0 ;  /* 0x000000050a057207 */ /* 0x000fe40004000000 */
[----:B----4-:R-:W-:-:S04]  /*1f80*/  ISETP.NE.AND P1, PT, R18, 0x1, PT ;  /* 0x000000011200780c */ /* 0x010fc80003f25270 */
[----:B------:R-:W-:-:S05]  /*1f90*/  SEL R6, R11, R6, !P1 ;  /* 0x000000060b067207 */ /* 0x000fca0004800000 */
[----:B------:R-:W-:Y:S02]  /*1fa0*/  IMAD.IADD R7, R5, 0x1, -R6 ;  /* 0x0000000105077824 */ /* 0x000fe400078e0a06 */
[----:B------:R-:W-:Y:S02]  /*1fb0*/  IMAD.IADD R5, R6, 0x1, -R5 ;  /* 0x0000000106057824 */ /* 0x000fe400078e0a05 */
[----:B------:R-:W-:Y:S02]  /*1fc0*/  IMAD R11, R7, R18, R11 ;  /* 0x00000012070b7224 */ /* 0x000fe400078e020b */
[----:B------:R-:W-:-:S07]  /*1fd0*/  IMAD R10, R5, R4, R10 ;  /* 0x00000004050a7224 */ /* 0x000fce00078e020a */
.L_x_27:
[----:B------:R-:W-:Y:S01]  /*1fe0*/  VIADD R15, R15, 0x1 ;  /* 0x000000010f0f7836 */ /* 0x000fe20000000000 */
[----:B------:R-:W-:Y:S01]  /*1ff0*/  PLOP3.LUT P1, PT, PT, PT, PT, 0x80, 0x8 ;  /* 0x000000000008781c */ /* 0x000fe20003f2f070 */
[----:B------:R-:W-:Y:S02]  /*2000*/  IMAD.IADD R4, R11, 0x1, R88 ;  /* 0x000000010b047824 */ /* 0x000fe400078e0258 */
[----:B------:R-:W-:Y:S01]  /*2010*/  IMAD.IADD R24, R10, 0x1, R81 ;  /* 0x000000010a187824 */ /* 0x000fe200078e0251 */
[C---:B------:R-:W-:Y:S02]  /*2020*/  ISETP.NE.AND P0, PT, R15.reuse, 0x2, PT ;  /* 0x000000020f00780c */ /* 0x040fe40003f05270 */
[----:B------:R-:W-:Y:S02]  /*2030*/  R2UR UR11, R4 ;  /* 0x00000000040b72ca */ /* 0x000fe400000e0000 */
[----:B------:R-:W-:Y:S02]  /*2040*/  SEL R5, RZ, 0x1, P0 ;  /* 0x00000001ff057807 */ /* 0x000fe40000000000 */
[----:B------:R-:W-:-:S02]  /*2050*/  SEL R15, R15, RZ, P0 ;  /* 0x000000ff0f0f7207 */ /* 0x000fc40000000000 */
[----:B------:R-:W-:Y:S01]  /*2060*/  LOP3.LUT R14, R14, R5, RZ, 0x3c, !PT ;  /* 0x000000050e0e7212 */ /* 0x000fe200078e3cff */
[----:B------:R-:W-:Y:S08]  /*2070*/  @P2 BRA `(.L_x_28) ;  /* 0xfffffff4002c2947 */ /* 0x000ff0000383ffff */
[----:B------:R-:W-:Y:S01]  /*2080*/  UIADD3 UR5, UPT, UPT, UR5, 0x30, URZ ;  /* 0x0000003005057890 */ /* 0x000fe2000fffe0ff */
[----:B------:R-:W-:-:S03]  /*2090*/  SHF.L.U32 R3, R16, 0x1f, RZ ;  /* 0x0000001f10037819 */ /* 0x000fc600000006ff */
[----:B------:R-:W-:-:S09]  /*20a0*/  ULEA UR4, UR14, UR5, 0x3 ;  /* 0x000000050e047291 */ /* 0x000fd2000f8e18ff */
[----:B------:R-:W1:Y:S02]  /*20b0*/  SYNCS.PHASECHK.TRANS64.TRYWAIT P0, [UR4], R3 ;  /* 0x00000003ff0075a7 */ /* 0x000e640008001104 */
[----:B-1----:R-:W-:Y:S05]  /*20c0*/  @!P0 BRA `(.L_x_29) ;  /* 0x0000007400d88947 */ /* 0x002fea0003800000 */
.L_x_129:
[----:B------:R-:W-:-:S04]  /*20d0*/  UIADD3 UR6, UPT, UPT, UR14, 0x1, URZ ;  /* 0x000000010e067890 */ /* 0x000fc8000fffe0ff */
[----:B------:R-:W-:-:S04]  /*20e0*/  UISETP.NE.AND UP0, UPT, UR6, 0x6, UPT ;  /* 0x000000060600788c */ /* 0x000fc8000bf05270 */
[----:B------:R-:W-:Y:S02]  /*20f0*/  USEL UR7, URZ, 0x1, UP0 ;  /* 0x00000001ff077887 */ /* 0x000fe40008000000 */
[----:B------:R-:W-:-:S04]  /*2100*/  USEL UR6, UR6, URZ, UP0 ;  /* 0x000000ff06067287 */ /* 0x000fc80008000000 */
[----:B------:R-:W-:Y:S01]  /*2110*/  ULEA UR4, UR6, UR5, 0x3 ;  /* 0x0000000506047291 */ /* 0x000fe2000f8e18ff */
[----:B------:R-:W-:-:S04]  /*2120*/  LOP3.LUT R2, R16, UR7, RZ, 0x3c, !PT ;  /* 0x0000000710027c12 */ /* 0x000fc8000f8e3cff */
[----:B-1----:R-:W-:-:S04]  /*2130*/  SHF.L.U32 R3, R2, 0x1f, RZ ;  /* 0x0000001f02037819 */ /* 0x002fc800000006ff */
[----:B------:R-:W1:Y:S02]  /*2140*/  SYNCS.PHASECHK.TRANS64.TRYWAIT P0, [UR4], R3 ;  /* 0x00000003ff0075a7 */ /* 0x000e640008001104 */
[----:B-1----:R-:W-:Y:S05]  /*2150*/  @!P0 BRA `(.L_x_30) ;  /* 0x0000007400cc8947 */ /* 0x002fea0003800000 */
.L_x_131:
        /* <DEDUP_REMOVED lines=9> */
.L_x_133:
        /* <DEDUP_REMOVED lines=9> */
.L_x_135:
        /* <DEDUP_REMOVED lines=9> */
.L_x_137:
[----:B------:R-:W-:-:S04]  /*2310*/  UIADD3 UR6, UPT, UPT, UR6, 0x1, URZ ;  /* 0x0000000106067890 */ /* 0x000fc8000fffe0ff */
[----:B------:R-:W-:-:S04]  /*2320*/  UISETP.NE.AND UP0, UPT, UR6, 0x6, UPT ;  /* 0x000000060600788c */ /* 0x000fc8000bf05270 */
[----:B------:R-:W-:Y:S02]  /*2330*/  USEL UR4, URZ, 0x1, UP0 ;  /* 0x00000001ff047887 */ /* 0x000fe40008000000 */
[----:B------:R-:W-:-:S04]  /*2340*/  USEL UR6, UR6, URZ, UP0 ;  /* 0x000000ff06067287 */ /* 0x000fc80008000000 */
[----:B------:R-:W-:Y:S01]  /*2350*/  ULEA UR6, UR6, UR5, 0x3 ;  /* 0x0000000506067291 */ /* 0x000fe2000f8e18ff */
[----:B-1----:R-:W-:-:S04]  /*2360*/  LOP3.LUT R3, R2, UR4, RZ, 0x3c, !PT ;  /* 0x0000000402037c12 */ /* 0x002fc8000f8e3cff */
[----:B------:R-:W-:Y:S01]  /*2370*/  SHF.L.U32 R3, R3, 0x1f, RZ ;  /* 0x0000001f03037819 */ /* 0x000fe200000006ff */
[----:B------:R-:W-:-:S07]  /*2380*/  IMAD.U32 R0, RZ, RZ, UR6 ;  /* 0x00000006ff007e24 */ /* 0x000fce000f8e00ff */
.L_x_34:
[----:B-1----:R1:W2:Y:S02]  /*2390*/  SYNCS.PHASECHK.TRANS64.TRYWAIT P0, [R0+URZ], R3 ;  /* 0x00000003000075a7 */ /* 0x0022a400080011ff */
[----:B--2---:R-:W-:Y:S05]  /*23a0*/  @!P0 NANOSLEEP.SYNCS 0x989680 ;  /* 0x009896800000895d */ /* 0x004fea0003900000 */
[----:B------:R-:W2:Y:S02]  /*23b0*/  @!P0 SYNCS.PHASECHK.TRANS64 P0, [R0+URZ], R3 ;  /* 0x00000003000085a7 */ /* 0x000ea400080010ff */
[----:B--2---:R-:W-:Y:S05]  /*23c0*/  @P0 EXIT ;  /* 0x000000000000094d */ /* 0x004fea0003800000 */
[----:B------:R-:W-:Y:S05]  /*23d0*/  BRA `(.L_x_34) ;  /* 0xfffffffc00ec7947 */ /* 0x000fea000383ffff */
.L_x_17:
[----:B------:R-:W-:-:S04]  /*23e0*/  UISETP.NE.AND UP1, UPT, UR37, URZ, UPT ;  /* 0x000000ff2500728c */ /* 0x000fc8000bf25270 */
[----:B------:R-:W-:-:S09]  /*23f0*/  UISETP.NE.OR UP1, UPT, UR8, 0x1, UP1 ;  /* 0x000000010800788c */ /* 0x000fd20008f25670 */
[----:B------:R-:W-:Y:S05]  /*2400*/  BRA.U UP1, `(.L_x_35) ;  /* 0x0000000501487547 */ /* 0x000fea000b800000 */
[----:B------:R-:W-:Y:S01]  /*2410*/  ISETP.NE.AND P2, PT, R0, RZ, PT ;  /* 0x000000ff0000720c */ /* 0x000fe20003f45270 */
[----:B------:R-:W-:Y:S01]  /*2420*/  IMAD.MOV.U32 R12, RZ, RZ, 0x1 ;  /* 0x00000001ff0c7424 */ /* 0x000fe200078e00ff */
[----:B------:R-:W-:Y:S02]  /*2430*/  CS2R R10, SRZ ;  /* 0x00000000000a7805 */ /* 0x000fe4000001ff00 */
[----:B------:R-:W-:Y:S01]  /*2440*/  CS2R R8, SRZ ;  /* 0x0000000000087805 */ /* 0x000fe2000001ff00 */
[----:B------:R-:W-:Y:S01]  /*2450*/  UMOV UR4, 0x400 ;  /* 0x0000040000047882 */ /* 0x000fe20000000000 */
[----:B------:R-:W-:Y:S01]  /*2460*/  UMOV UR6, URZ ;  /* 0x000000ff00067c82 */ /* 0x000fe20008000000 */
[----:B------:R-:W-:-:S12]  /*2470*/  ULEA UR37, UR37, UR4, 0x18 ;  /* 0x0000000425257291 */ /* 0x000fd8000f8ec0ff */
.L_x_39:
[----:B---3--:R-:W-:Y:S02]  /*2480*/  LEA R2, R8, UR37, 0x3 ;  /* 0x0000002508027c11 */ /* 0x008fe4000f8e18ff */
[----:B------:R-:W-:-:S03]  /*2490*/  SHF.L.U32 R5, R9, 0x1f, RZ ;  /* 0x0000001f09057819 */ /* 0x000fc600000006ff */
[----:B------:R-:W-:Y:S01]  /*24a0*/  VIADD R4, R2, 0x100 ;  /* 0x0000010002047836 */ /* 0x000fe20000000000 */
[----:B------:R-:W1:Y:S02]  /*24b0*/  SYNCS.PHASECHK.TRANS64.TRYWAIT P0, [R2+URZ+0xf0], R5 ;  /* 0x0000f005020075a7 */ /* 0x000e6400080011ff */
[----:B-1----:R-:W-:Y:S05]  /*24c0*/  @!P0 BRA `(.L_x_36) ;  /* 0x0000007400508947 */ /* 0x002fea0003800000 */
.L_x_138:
[----:B------:R-:W-:Y:S01]  /*24d0*/  ULEA UR5, UR6, UR37, 0x3 ;  /* 0x0000002506057291 */ /* 0x000fe2000f8e18ff */
[----:B------:R-:W-:Y:S02]  /*24e0*/  PRMT R4, RZ, 0x654, R4 ;  /* 0x00000654ff047816 */ /* 0x000fe40000000004 */
[----:B-1----:R-:W-:Y:S01]  /*24f0*/  SHF.L.U32 R5, R12, 0x1f, RZ ;  /* 0x0000001f0c057819 */ /* 0x002fe200000006ff */
[----:B------:R-:W-:Y:S01]  /*2500*/  UIADD3 UR4, UPT, UPT, UR5, 0xb0, URZ ;  /* 0x000000b005047890 */ /* 0x000fe2000fffe0ff */
[----:B------:R1:W-:Y:S05]  /*2510*/  SYNCS.ARRIVE.TRANS64.RED.A1T0 RZ, [R4+URZ], RZ ;  /* 0x000000ff04ff79a7 */ /* 0x0003ea00081004ff */
[----:B------:R-:W-:Y:S01]  /*2520*/  IMAD.U32 R7, RZ, RZ, UR4 ;  /* 0x00000004ff077e24 */ /* 0x000fe2000f8e00ff */
[----:B------:R-:W2:Y:S04]  /*2530*/  SYNCS.PHASECHK.TRANS64.TRYWAIT P0, [UR5+0xc0], R5 ;  /* 0x0000c005ff0075a7 */ /* 0x000ea80008001105 */
[----:B------:R-:W-:Y:S01]  /*2540*/  PRMT R6, R0, 0x654, R7 ;  /* 0x0000065400067816 */ /* 0x000fe20000000007 */
[----:B-1----:R-:W-:Y:S01]  /*2550*/  @!P2 IMAD.MOV.U32 R4, RZ, RZ, 0x10 ;  /* 0x00000010ff04a424 */ /* 0x002fe200078e00ff */
[----:B--2---:R-:W-:Y:S06]  /*2560*/  @!P0 BRA `(.L_x_37) ;  /* 0x00000074003c8947 */ /* 0x004fec0003800000 */
.L_x_140:
[----:B------:R-:W-:Y:S01]  /*2570*/  ULEA UR4, UR6, UR37, 0x4 ;  /* 0x0000002506047291 */ /* 0x000fe2000f8e20ff */
[----:B------:R-:W-:Y:S01]  /*2580*/  SEL R3, R6, R3, !P2 ;  /* 0x0000000306037207 */ /* 0x000fe20005000000 */
[----:B------:R-:W-:Y:S01]  /*2590*/  UIADD3 UR5, UPT, UPT, UR5, 0xb0, URZ ;  /* 0x000000b005057890 */ /* 0x000fe2000fffe0ff */
[----:B-1----:R-:W-:Y:S01]  /*25a0*/  LEA R2, R11, UR37, 0x3 ;  /* 0x000000250b027c11 */ /* 0x002fe2000f8e18ff */
[----:B------:R-:W-:Y:S01]  /*25b0*/  UIADD3 UR4, UPT, UPT, UR4, 0x120, URZ ;  /* 0x0000012004047890 */ /* 0x000fe2000fffe0ff */
[----:B------:R-:W-:Y:S01]  /*25c0*/  SHF.L.U32 R5, R10, 0x1f, RZ ;  /* 0x0000001f0a057819 */ /* 0x000fe200000006ff */
[----:B------:R1:W-:Y:S01]  /*25d0*/  @!P2 SYNCS.ARRIVE.TRANS64.RED RZ, [R3+URZ], R4 ;  /* 0x0000000403ffa9a7 */ /* 0x0003e200080004ff */
[----:B------:R-:W-:Y:S01]  /*25e0*/  UIADD3 UR6, UPT, UPT, UR6, 0x1, URZ ;  /* 0x0000000106067890 */ /* 0x000fe2000fffe0ff */
[----:B------:R-:W-:-:S03]  /*25f0*/  VIADD R8, R8, 0x1 ;  /* 0x0000000108087836 */ /* 0x000fc60000000000 */
[----:B------:R-:W-:Y:S02]  /*2600*/  UISETP.NE.AND UP0, UPT, UR6, 0x2, UPT ;  /* 0x000000020600788c */ /* 0x000fe4000bf05270 */
[----:B------:R-:W-:Y:S06]  /*2610*/  UGETNEXTWORKID.BROADCAST [UR4], [UR5] ;  /* 0x00000000040073ca */ /* 0x000fec0008000100 */
[----:B------:R-:W-:Y:S01]  /*2620*/  USEL UR4, URZ, 0x1, UP0 ;  /* 0x00000001ff047887 */ /* 0x000fe20008000000 */
[----:B------:R-:W-:Y:S01]  /*2630*/  ISETP.NE.AND P0, PT, R8, 0x2, PT ;  /* 0x000000020800780c */ /* 0x000fe20003f05270 */
[----:B------:R-:W-:Y:S01]  /*2640*/  USEL UR6, UR6, URZ, UP0 ;  /* 0x000000ff06067287 */ /* 0x000fe20008000000 */
[----:B------:R-:W2:Y:S03]  /*2650*/  SYNCS.PHASECHK.TRANS64.TRYWAIT P1, [R2+URZ+0xb0], R5 ;  /* 0x0000b005020075a7 */ /* 0x000ea600080211ff */
[----:B------:R-:W-:Y:S01]  /*2660*/  LOP3.LUT R12, R12, UR4, RZ, 0x3c, !PT ;  /* 0x000000040c0c7c12 */ /* 0x000fe2000f8e3cff */
[----:B-12---:R-:W-:Y:S07]  /*2670*/  @!P1 BRA `(.L_x_38) ;  /* 0x0000007400109947 */ /* 0x006fee0003800000 */
.L_x_141:
[C---:B------:R-:W-:Y:S01]  /*2680*/  LEA R4, R11.reuse, UR37, 0x4 ;  /* 0x000000250b047c11 */ /* 0x040fe2000f8e20ff */
[----:B-1----:R-:W-:Y:S01]  /*2690*/  VIADD R2, R2, 0xc0 ;  /* 0x000000c002027836 */ /* 0x002fe20000000000 */
[----:B------:R-:W-:Y:S01]  /*26a0*/  SEL R8, R8, RZ, P0 ;  /* 0x000000ff08087207 */ /* 0x000fe20000000000 */
[----:B------:R-:W-:-:S03]  /*26b0*/  VIADD R11, R11, 0x1 ;  /* 0x000000010b0b7836 */ /* 0x000fc60000000000 */
[----:B------:R-:W1:Y:S01]  /*26c0*/  LDS.128 R4, [R4+0x120] ;  /* 0x0001200004047984 */ /* 0x000e620000000c00 */
[----:B------:R-:W-:Y:S02]  /*26d0*/  PRMT R2, RZ, 0x654, R2 ;  /* 0x00000654ff027816 */ /* 0x000fe40000000002 */
[C---:B------:R-:W-:Y:S01]  /*26e0*/  ISETP.NE.AND P1, PT, R11.reuse, 0x2, PT ;  /* 0x000000020b00780c */ /* 0x040fe20003f25270 */
[----:B------:R-:W-:Y:S01]  /*26f0*/  @!PT LDS RZ, [RZ] ;  /* 0x00000000fffff984 */ /* 0x000fe20000000800 */
[----:B------:R-:W-:Y:S01]  /*2700*/  @!PT LDS RZ, [RZ] ;  /* 0x00000000fffff984 */ /* 0x000fe20000000800 */
[----:B------:R-:W-:Y:S01]  /*2710*/  @!PT LDS RZ, [RZ] ;  /* 0x00000000fffff984 */ /* 0x000fe20000000800 */
[----:B------:R-:W-:Y:S01]  /*2720*/  @!PT LDS RZ, [RZ] ;  /* 0x00000000fffff984 */ /* 0x000fe20000000800 */
[----:B------:R2:W-:Y:S06]  /*2730*/  MEMBAR.ALL.CTA ;  /* 0x0000000000007992 */ /* 0x0005ec0000008000 */
[----:B--2---:R-:W2:Y:S01]  /*2740*/  FENCE.VIEW.ASYNC.S ;  /* 0x00000000000073c6 */ /* 0x004ea20000000000 */
[----:B------:R-:W-:Y:S01]  /*2750*/  SEL R11, R11, RZ, P1 ;  /* 0x000000ff0b0b7207 */ /* 0x000fe20000800000 */
[----:B--2---:R2:W-:Y:S01]  /*2760*/  SYNCS.ARRIVE.TRANS64.RED.A1T0 RZ, [R2+URZ], RZ ;  /* 0x000000ff02ff79a7 */ /* 0x0045e200081004ff */
[----:B-1----:R-:W-:-:S02]  /*2770*/  LOP3.LUT P3, RZ, R6, 0x1, RZ, 0xc0, !PT ;  /* 0x0000000106ff7812 */ /* 0x002fc4000786c0ff */
[----:B------:R-:W-:-:S04]  /*2780*/  SEL R5, RZ, 0x1, P1 ;  /* 0x00000001ff057807 */ /* 0x000fc80000800000 */
[----:B------:R-:W-:Y:S02]  /*2790*/  LOP3.LUT R10, R10, R5, RZ, 0x3c, !PT ;  /* 0x000000050a0a7212 */ /* 0x000fe400078e3cff */
[----:B--2---:R-:W-:-:S04]  /*27a0*/  SEL R2, RZ, 0x1, P0 ;  /* 0x00000001ff027807 */ /* 0x004fc80000000000 */
[----:B------:R-:W-:Y:S01]  /*27b0*/  LOP3.LUT R9, R9, R2, RZ, 0x3c, !PT ;  /* 0x0000000209097212 */ /* 0x000fe200078e3cff */
[----:B------:R-:W-:Y:S06]  /*27c0*/  @P3 BRA `(.L_x_39) ;  /* 0xfffffffc002c3947 */ /* 0x000fec000383ffff */
[----:B------:R-:W-:Y:S01]  /*27d0*/  ULEA UR5, UR6, UR37, 0x3 ;  /* 0x0000002506057291 */ /* 0x000fe2000f8e18ff */
[----:B------:R-:W-:-:S08]  /*27e0*/  SHF.L.U32 R3, R12, 0x1f, RZ ;  /* 0x0000001f0c037819 */ /* 0x000fd000000006ff */
[----:B------:R-:W1:Y:S02]  /*27f0*/  SYNCS.PHASECHK.TRANS64 P0, [UR5+0xc0], R3 ;  /* 0x0000c003ff0075a7 */ /* 0x000e640008001005 */
[----:B-1----:R-:W-:Y:S05]  /*2800*/  @P0 BRA `(.L_x_40) ;  /* 0x0000000000080947 */ /* 0x002fea0003800000 */
[----:B------:R-:W1:Y:S02]  /*2810*/  SYNCS.PHASECHK.TRANS64.TRYWAIT P0, [UR5+0xc0], R3 ;  /* 0x0000c003ff0075a7 */ /* 0x000e640008001105 */
[----:B-1----:R-:W-:Y:S05]  /*2820*/  @!P0 BRA `(.L_x_41) ;  /* 0x0000007000b88947 */ /* 0x002fea0003800000 */
.L_x_40:
[----:B------:R-:W-:-:S04]  /*2830*/  UIADD3 UR4, UPT, UPT, UR6, 0x1, URZ ;  /* 0x0000000106047890 */ /* 0x000fc8000fffe0ff */
[----:B------:R-:W-:-:S04]  /*2840*/  UISETP.NE.AND UP0, UPT, UR4, 0x2, UPT ;  /* 0x000000020400788c */ /* 0x000fc8000bf05270 */
[----:B------:R-:W-:Y:S02]  /*2850*/  USEL UR7, URZ, 0x1, UP0 ;  /* 0x00000001ff077887 */ /* 0x000fe40008000000 */
[----:B------:R-:W-:-:S04]  /*2860*/  USEL UR4, UR4, URZ, UP0 ;  /* 0x000000ff04047287 */ /* 0x000fc80008000000 */
[----:B------:R-:W-:Y:S01]  /*2870*/  ULEA UR4, UR4, UR37, 0x3 ;  /* 0x0000002504047291 */ /* 0x000fe2000f8e18ff */
[----:B-1----:R-:W-:-:S04]  /*2880*/  LOP3.LUT R3, R12, UR7, RZ, 0x3c, !PT ;  /* 0x000000070c037c12 */ /* 0x002fc8000f8e3cff */
[----:B------:R-:W-:-:S04]  /*2890*/  SHF.L.U32 R0, R3, 0x1f, RZ ;  /* 0x0000001f03007819 */ /* 0x000fc800000006ff */
[----:B------:R-:W1:Y:S02]  /*28a0*/  SYNCS.PHASECHK.TRANS64 P0, [UR4+0xc0], R0 ;  /* 0x0000c000ff0075a7 */ /* 0x000e640008001004 */
[----:B-1----:R-:W-:Y:S05]  /*28b0*/  @P0 EXIT ;  /* 0x000000000000094d */ /* 0x002fea0003800000 */
[----:B------:R-:W-:Y:S02]  /*28c0*/  SHF.L.U32 R3, R3, 0x1f, RZ ;  /* 0x0000001f03037819 */ /* 0x000fe400000006ff */
[----:B------:R-:W-:-:S07]  /*28d0*/  MOV R0, UR4 ;  /* 0x0000000400007c02 */ /* 0x000fce0008000f00 */
.L_x_42:
[----:B-1----:R1:W2:Y:S02]  /*28e0*/  SYNCS.PHASECHK.TRANS64.TRYWAIT P0, [R0+URZ+0xc0], R3 ;  /* 0x0000c003000075a7 */ /* 0x0022a400080011ff */
[----:B--2---:R-:W-:Y:S05]  /*28f0*/  @!P0 NANOSLEEP.SYNCS 0x989680 ;  /* 0x009896800000895d */ /* 0x004fea0003900000 */
[----:B------:R-:W2:Y:S02]  /*2900*/  @!P0 SYNCS.PHASECHK.TRANS64 P0, [R0+URZ+0xc0], R3 ;  /* 0x0000c003000085a7 */ /* 0x000ea400080010ff */
[----:B--2---:R-:W-:Y:S05]  /*2910*/  @P0 EXIT ;  /* 0x000000000000094d */ /* 0x004fea0003800000 */
[----:B------:R-:W-:Y:S05]  /*2920*/  BRA `(.L_x_42) ;  /* 0xfffffffc00ec7947 */ /* 0x000fea000383ffff */
.L_x_35:
[----:B------:R-:W-:-:S09]  /*2930*/  UISETP.NE.AND UP1, UPT, UR8, URZ, UPT ;  /* 0x000000ff0800728c */ /* 0x000fd2000bf25270 */
[----:B------:R-:W-:Y:S05]  /*2940*/  BRA.U UP1, `(.L_x_43) ;  /* 0x0000000d01a47547 */ /* 0x000fea000b800000 */
[----:B------:R-:W-:Y:S01]  /*2950*/  UMOV UR4, 0x40 ;  /* 0x0000004000047882 */ /* 0x000fe20000000000 */
[----:B------:R-:W-:Y:S01]  /*2960*/  NOP ;  /* 0x0000000000007918 */ /* 0x000fe20000000000 */
[----:B------:R-:W-:Y:S01]  /*2970*/  ULEA UR4, UR37, UR4, 0x18 ;  /* 0x0000000425047291 */ /* 0x000fe2000f8ec0ff */
[----:B------:R-:W-:Y:S02]  /*2980*/  UMOV UR5, 0x400 ;  /* 0x0000040000057882 */ /* 0x000fe40000000000 */
[----:B------:R-:W-:-:S06]  /*2990*/  ULEA UR37, UR37, UR5, 0x18 ;  /* 0x0000000525257291 */ /* 0x000fcc000f8ec0ff */
[----:B------:R-:W1:Y:S02]  /*29a0*/  LDS.U8 R0, [UR4+0x1c] ;  /* 0x00001c04ff007984 */ /* 0x000e640008000000 */
[----:B-1----:R-:W-:-:S13]  /*29b0*/  ISETP.NE.AND P0, PT, R0, RZ, PT ;  /* 0x000000ff0000720c */ /* 0x002fda0003f05270 */
[----:B------:R-:W-:Y:S05]  /*29c0*/  @P0 BRA `(.L_x_44) ;  /* 0x0000000000580947 */ /* 0x000fea0003800000 */
[----:B------:R-:W-:-:S13]  /*29d0*/  ELECT P0, URZ, PT ;  /* 0x0000000000ff782f */ /* 0x000fda0003800000 */
[----:B------:R-:W-:Y:S05]  /*29e0*/  @!P0 BRA `(.L_x_45) ;  /* 0x0000000000608947 */ /* 0x000fea0003800000 */
[----:B------:R-:W-:Y:S01]  /*29f0*/  UMOV UR5, 0x10 ;  /* 0x0000001000057882 */ /* 0x000fe20000000000 */
[----:B------:R-:W-:Y:S01]  /*2a00*/  HFMA2 R0, -RZ, RZ, 0, 5.9604644775390625e-08 ;  /* 0x00000001ff007431 */ /* 0x000fe200000001ff */
[----:B---3--:R-:W-:-:S03]  /*2a10*/  MOV R2, 0xffff ;  /* 0x0000ffff00027802 */ /* 0x008fc60000000f00 */
[----:B------:R-:W-:Y:S04]  /*2a20*/  DEPBAR.LE SB1, 0x36 ;  /* 0x00009d800000791a */ /* 0x000fe80000000000 */
[----:B------:R-:W1:Y:S02]  /*2a30*/  UTCATOMSWS.FIND_AND_SET.ALIGN UP0, UR5, UR5 ;  /* 0x00000005000575e3 */ /* 0x000e640008000800 */
[----:B-1----:R-:W-:Y:S01]  /*2a40*/  MOV R3, UR5 ;  /* 0x0000000500037c02 */ /* 0x002fe20008000f00 */
[----:B------:R-:W-:Y:S06]  /*2a50*/  BRA.U UP0, `(.L_x_46) ;  /* 0x0000000100187547 */ /* 0x000fec000b800000 */
.L_x_47:
[----:B------:R-:W-:Y:S05]  /*2a60*/  NANOSLEEP 0x64 ;  /* 0x000000640000795d */ /* 0x000fea0003800000 */
[----:B------:R-:W-:-:S05]  /*2a70*/  UMOV UR5, 0x10 ;  /* 0x0000001000057882 */ /* 0x000fca0000000000 */
[----:B------:R-:W-:Y:S04]  /*2a80*/  DEPBAR.LE SB1, 0x36 ;  /* 0x00009d800000791a */ /* 0x000fe80000000000 */
[----:B------:R-:W1:Y:S02]  /*2a90*/  UTCATOMSWS.FIND_AND_SET.ALIGN UP0, UR5, UR5 ;  /* 0x00000005000575e3 */ /* 0x000e640008000800 */
[----:B-1----:R-:W-:Y:S01]  /*2aa0*/  MOV R3, UR5 ;  /* 0x0000000500037c02 */ /* 0x002fe20008000f00 */
[----:B------:R-:W-:Y:S05]  /*2ab0*/  BRA.U !UP0, `(.L_x_47) ;  /* 0xfffffffd08e87547 */ /* 0x000fea000b83ffff */
.L_x_46:
[-C--:B------:R-:W-:Y:S02]  /*2ac0*/  SHF.L.U32 R2, R2, R3.reuse, RZ ;  /* 0x0000000302027219 */ /* 0x080fe400000006ff */
[----:B------:R-:W-:Y:S01]  /*2ad0*/  SHF.L.U32 R0, R0, R3, RZ ;  /* 0x0000000300007219 */ /* 0x000fe200000006ff */
[----:B------:R-:W-:Y:S02]  /*2ae0*/  IMAD.SHL.U32 R3, R3, 0x20, RZ ;  /* 0x0000002003037824 */ /* 0x000fe400078e00ff */
[----:B------:R1:W-:Y:S04]  /*2af0*/  ATOMS.OR RZ, [UR4+0x14], R2 ;  /* 0x00001402ffff798c */ /* 0x0003e8000b000004 */
[----:B------:R1:W-:Y:S04]  /*2b00*/  ATOMS.OR RZ, [UR4+0x18], R0 ;  /* 0x00001800ffff798c */ /* 0x0003e8000b000004 */
[----:B------:R1:W-:Y:S01]  /*2b10*/  STS [UR37+0x140], R3 ;  /* 0x00014003ff007988 */ /* 0x0003e20008000825 */
[----:B------:R-:W-:Y:S05]  /*2b20*/  BRA `(.L_x_45) ;  /* 0x0000000000107947 */ /* 0x000fea0003800000 */
.L_x_44:
[----:B------:R-:W-:Y:S02]  /*2b30*/  MOV R0, 0xffffffff ;  /* 0xffffffff00007802 */ /* 0x000fe40000000f00 */
[----:B---3--:R-:W-:-:S03]  /*2b40*/  MOV R2, 0x2b70 ;  /* 0x00002b7000027802 */ /* 0x008fc60000000f00 */
[----:B------:R1:W-:Y:S04]  /*2b50*/  STS [UR37+0x140], R0 ;  /* 0x00014000ff007988 */ /* 0x0003e80008000825 */
[----:B-1---5:R-:W-:Y:S05]  /*2b60*/  CALL.REL.NOINC `($__internal_1_$__cuda_sm10x_tcgen05_guardrail_trap_phase_invalid_during_alloc) ;  /* 0x0000007400d07944 */ /* 0x022fea0003c00000 */
.L_x_45:
[----:B------:R-:W-:Y:S05]  /*2b70*/  WARPSYNC.ALL ;  /* 0x0000000000007948 */ /* 0x000fea0003800000 */
[----:B------:R-:W2:Y:S01]  /*2b80*/  S2UR UR4, SR_CgaCtaId ;  /* 0x00000000000479c3 */ /* 0x000ea20000008800 */
[----:B------:R-:W-:Y:S01]  /*2b90*/  UMOV UR5, 0x400 ;  /* 0x0000040000057882 */ /* 0x000fe20000000000 */
[----:B------:R-:W-:-:S06]  /*2ba0*/  NOP ;  /* 0x0000000000007918 */ /* 0x000fcc0000000000 */
[----:B------:R-:W-:Y:S06]  /*2bb0*/  BAR.ARV 0x6, 0xa0 ;  /* 0x0182800000007b1d */ /* 0x000fec0000002000 */
[----:B------:R-:W4:Y:S01]  /*2bc0*/  LDCU UR6, c[0x0][0x38c] ;  /* 0x00007180ff0677ac */ /* 0x000f220008000800 */
[----:B------:R-:W-:Y:S01]  /*2bd0*/  IMAD.MOV.U32 R11, RZ, RZ, 0x1 ;  /* 0x00000001ff0b7424 */ /* 0x000fe200078e00ff */
[----:B------:R-:W-:Y:S01]  /*2be0*/  CS2R R8, SRZ ;  /* 0x0000000000087805 */ /* 0x000fe2000001ff00 */
[----:B------:R-:W-:Y:S01]  /*2bf0*/  IMAD.MOV.U32 R10, RZ, RZ, RZ ;  /* 0x000000ffff0a7224 */ /* 0x000fe200078e00ff */
[----:B------:R-:W-:Y:S01]  /*2c00*/  UISETP.LT.AND UP0, UPT, UR15, 0x1, UPT ;  /* 0x000000010f00788c */ /* 0x000fe2000bf01270 */
[----:B------:R-:W-:Y:S01]  /*2c10*/  UMOV UR22, URZ ;  /* 0x000000ff00167c82 */ /* 0x000fe20008000000 */
[----:B------:R-:W-:-:S02]  /*2c20*/  UMOV UR21, URZ ;  /* 0x000000ff00157c82 */ /* 0x000fc40008000000 */
[----:B------:R-:W-:Y:S02]  /*2c30*/  USEL UR9, UR15, 0x1, !UP0 ;  /* 0x000000010f097887 */ /* 0x000fe4000c000000 */
[----:B--2---:R-:W-:Y:S02]  /*2c40*/  ULEA UR4, UR4, UR5, 0x18 ;  /* 0x0000000504047291 */ /* 0x004fe4000f8ec0ff */
[----:B------:R-:W-:Y:S02]  /*2c50*/  UIADD3 UR9, UPT, UPT, -UR9, URZ, URZ ;  /* 0x000000ff09097290 */ /* 0x000fe4000fffe1ff */
[----:B------:R-:W-:Y:S02]  /*2c60*/  UIADD3 UR10, UPT, UPT, UR4, 0x10400, URZ ;  /* 0x00010400040a7890 */ /* 0x000fe4000fffe0ff */
[----:B------:R-:W-:Y:S02]  /*2c70*/  UIADD3 UR11, UPT, UPT, UR4, 0x1c400, URZ ;  /* 0x0001c400040b7890 */ /* 0x000fe4000fffe0ff */
[----:B------:R-:W-:Y:S01]  /*2c80*/  UIADD3 UR12, UPT, UPT, UR4, 0x34400, URZ ;  /* 0x00034400040c7890 */ /* 0x000fe2000fffe0ff */
[----:B-1----:R-:W1:Y:S01]  /*2c90*/  LDS R0, [UR4+0x140] ;  /* 0x00014004ff007984 */ /* 0x002e620008000800 */
[----:B------:R-:W-:-:S02]  /*2ca0*/  USHF.R.U32.HI UR10, URZ, 0x4, UR10 ;  /* 0x00000004ff0a7899 */ /* 0x000fc4000801160a */
[----:B------:R-:W-:Y:S02]  /*2cb0*/  USHF.R.U32.HI UR11, URZ, 0x4, UR11 ;  /* 0x00000004ff0b7899 */ /* 0x000fe4000801160b */
[----:B------:R-:W-:Y:S02]  /*2cc0*/  USHF.R.U32.HI UR12, URZ, 0x4, UR12 ;  /* 0x00000004ff0c7899 */ /* 0x000fe4000801160c */
[----:B------:R-:W-:Y:S02]  /*2cd0*/  ULOP3.LUT UR10, UR10, 0x3fff, URZ, 0xc0, !UPT ;  /* 0x00003fff0a0a7892 */ /* 0x000fe4000f8ec0ff */
[----:B------:R-:W-:Y:S02]  /*2ce0*/  ULOP3.LUT UR11, UR11, 0x3fff, URZ, 0xc0, !UPT ;  /* 0x00003fff0b0b7892 */ /* 0x000fe4000f8ec0ff */
[----:B------:R-:W-:Y:S02]  /*2cf0*/  ULOP3.LUT UR12, UR12, 0x3fff, URZ, 0xc0, !UPT ;  /* 0x00003fff0c0c7892 */ /* 0x000fe4000f8ec0ff */
[----:B------:R-:W-:-:S02]  /*2d00*/  ULOP3.LUT UR10, UR10, 0x10000, URZ, 0xfc, !UPT ;  /* 0x000100000a0a7892 */ /* 0x000fc4000f8efcff */
[----:B------:R-:W-:Y:S02]  /*2d10*/  ULOP3.LUT UR11, UR11, 0x10000, URZ, 0xfc, !UPT ;  /* 0x000100000b0b7892 */ /* 0x000fe4000f8efcff */
[----:B------:R-:W-:Y:S02]  /*2d20*/  ULOP3.LUT UR12, UR12, 0x10000, URZ, 0xfc, !UPT ;  /* 0x000100000c0c7892 */ /* 0x000fe4000f8efcff */
[----:B----4-:R-:W-:Y:S01]  /*2d30*/  UISETP.GE.AND UP0, UPT, UR6, 0x1, UPT ;  /* 0x000000010600788c */ /* 0x010fe2000bf06270 */
[----:B-1----:R-:W-:Y:S01]  /*2d40*/  R2UR UR25, R0 ;  /* 0x00000000001972ca */ /* 0x002fe200000e0000 */
[----:B------:R-:W-:-:S05]  /*2d50*/  IMAD.MOV.U32 R0, RZ, RZ, 0x820 ;  /* 0x00000820ff007424 */ /* 0x000fca00078e00ff */
[----:B------:R-:W-:-:S07]  /*2d60*/  R2UR UR23, R0 ;  /* 0x00000000001772ca */ /* 0x000fce00000e0000 */
[----:B------:R-:W-:Y:S02]  /*2d70*/  ULOP3.LUT UR5, UR25, 0x1, URZ, 0xc0, !UPT ;  /* 0x0000000119057892 */ /* 0x000fe4000f8ec0ff */
[----:B------:R-:W-:Y:S02]  /*2d80*/  UIADD3 UR24, UPT, UPT, UR25, 0x100, URZ ;  /* 0x0000010019187890 */ /* 0x000fe4000fffe0ff */
[----:B------:R-:W-:-:S04]  /*2d90*/  ULOP3.LUT UR5, UR5, 0x14, URZ, 0xfc, !UPT ;  /* 0x0000001405057892 */ /* 0x000fc8000f8efcff */
[----:B------:R-:W-:-:S12]  /*2da0*/  UPRMT UR23, UR5, 0x5410, UR23 ;  /* 0x0000541005177896 */ /* 0x000fd80008000017 */
.L_x_55:
[----:B------:R-:W-:Y:S02]  /*2db0*/  LEA R0, R10, UR4, 0x3 ;  /* 0x000000040a007c11 */ /* 0x000fe4000f8e18ff */
[----:B------:R-:W-:Y:S02]  /*2dc0*/  SHF.L.U32 R5, R9, 0x1f, RZ ;  /* 0x0000001f09057819 */ /* 0x000fe400000006ff */
[----:B------:R-:W-:Y:S01]  /*2dd0*/  PLOP3.LUT P0, PT, PT, PT, UP0, 0x80, 0x8 ;  /* 0x000000000008781c */ /* 0x000fe20003f0f008 */
[----:B------:R-:W-:Y:S01]  /*2de0*/  VIADD R3, R0, 0xc0 ;  /* 0x000000c000037836 */ /* 0x000fe20000000000 */
[----:B-1----:R-:W1:Y:S02]  /*2df0*/  SYNCS.PHASECHK.TRANS64.TRYWAIT P1, [R0+URZ+0xb0], R5 ;  /* 0x0000b005000075a7 */ /* 0x002e6400080211ff */
[----:B-123--:R-:W-:Y:S09]  /*2e00*/  @!P1 BRA `(.L_x_48) ;  /* 0x0000006c00589947 */ /* 0x00eff20003800000 */
.L_x_143:
[----:B------:R-:W-:Y:S01]  /*2e10*/  LEA R4, R10, UR4, 0x4 ;  /* 0x000000040a047c11 */ /* 0x000fe2000f8e20ff */
[----:B------:R-:W-:Y:S01]  /*2e20*/  @UP0 ULEA UR5, UR21, UR4, 0x3 ;  /* 0x0000000415050291 */ /* 0x000fe2000f8e18ff */
[----:B------:R-:W-:Y:S01]  /*2e30*/  PLOP3.LUT P2, PT, PT, PT, PT, 0x80, 0x8 ;  /* 0x000000000008781c */ /* 0x000fe20003f4f070 */
[----:B------:R-:W-:Y:S01]  /*2e40*/  ULEA UR7, UR22, UR4, 0x3 ;  /* 0x0000000416077291 */ /* 0x000fe2000f8e18ff */
[----:B------:R-:W-:Y:S01]  /*2e50*/  PRMT R3, RZ, 0x654, R3 ;  /* 0x00000654ff037816 */ /* 0x000fe20000000003 */
[----:B------:R-:W-:Y:S01]  /*2e60*/  ULEA UR8, UR22, UR25, 0x7 ;  /* 0x0000001916087291 */ /* 0x000fe2000f8e38ff */
[----:B-1----:R-:W1:Y:S01]  /*2e70*/  LDS.128 R4, [R4+0x120] ;  /* 0x0001200004047984 */ /* 0x002e620000000c00 */
[----:B---3--:R-:W-:Y:S02]  /*2e80*/  @P0 SHF.L.U32 R2, R8, 0x1f, RZ ;  /* 0x0000001f08020819 */ /* 0x008fe400000006ff */
[----:B------:R-:W-:Y:S01]  /*2e90*/  SHF.L.U32 R0, R11, 0x1f, RZ ;  /* 0x0000001f0b007819 */ /* 0x000fe200000006ff */
[----:B------:R-:W-:Y:S01]  /*2ea0*/  @!PT LDS RZ, [RZ] ;  /* 0x00000000fffff984 */ /* 0x000fe20000000800 */
[----:B------:R-:W-:Y:S01]  /*2eb0*/  @!PT LDS RZ, [RZ] ;  /* 0x00000000fffff984 */ /* 0x000fe20000000800 */
[----:B------:R-:W-:Y:S01]  /*2ec0*/  @!PT LDS RZ, [RZ] ;  /* 0x00000000fffff984 */ /* 0x000fe20000000800 */
[----:B------:R-:W-:Y:S01]  /*2ed0*/  @!PT LDS RZ, [RZ] ;  /* 0x00000000fffff984 */ /* 0x000fe20000000800 */
[----:B------:R2:W-:Y:S06]  /*2ee0*/  MEMBAR.ALL.CTA ;  /* 0x0000000000007992 */ /* 0x0005ec0000008000 */
[----:B--2---:R-:W2:Y:S02]  /*2ef0*/  FENCE.VIEW.ASYNC.S ;  /* 0x00000000000073c6 */ /* 0x004ea40000000000 */
[----:B--2---:R2:W-:Y:S01]  /*2f00*/  SYNCS.ARRIVE.TRANS64.RED.A1T0 RZ, [R3+URZ], RZ ;  /* 0x000000ff03ff79a7 */ /* 0x0045e200081004ff */
[----:B------:R2:W3:Y:S01]  /*2f10*/  @P0 SYNCS.PHASECHK.TRANS64.TRYWAIT P2, [UR5], R2 ;  /* 0x00000002ff0005a7 */ /* 0x0004e20008041105 */
[----:B-1----:R-:W-:Y:S01]  /*2f20*/  LOP3.LUT P1, RZ, R6, 0x1, RZ, 0xc0, !PT ;  /* 0x0000000106ff7812 */ /* 0x002fe2000782c0ff */
[----:B------:R-:W1:Y:S02]  /*2f30*/  SYNCS.PHASECHK.TRANS64.TRYWAIT P0, [UR7+0xe0], R0 ;  /* 0x0000e000ff0075a7 */ /* 0x000e640008001107 */
[----:B-123--:R-:W-:Y:S10]  /*2f40*/  @!P0 BRA `(.L_x_49) ;  /* 0x0000006c001c8947 */ /* 0x00eff40003800000 */
.L_x_145:
[----:B------:R-:W-:Y:S01]  /*2f50*/  IADD3 R10, PT, PT, R10, 0x1, RZ ;  /* 0x000000010a0a7810 */ /* 0x000fe20007ffe0ff */
[----:B------:R-:W-:Y:S06]  /*2f60*/  BRA.U !UP0, `(.L_x_50) ;  /* 0x0000000508047547 */ /* 0x000fec000b800000 */
[----:B------:R-:W-:Y:S01]  /*2f70*/  HFMA2 R2, -RZ, RZ, 0, 0.000125885009765625 ;  /* 0x00000820ff027431 */ /* 0x000fe200000001ff */
[----:B------:R-:W-:Y:S01]  /*2f80*/  UMOV UR20, URZ ;  /* 0x000000ff00147c82 */ /* 0x000fe20008000000 */
[----:B------:R-:W-:Y:S01]  /*2f90*/  UMOV UR19, 0x1 ;  /* 0x0000000100137882 */ /* 0x000fe20000000000 */
[----:B------:R-:W-:Y:S01]  /*2fa0*/  UMOV UR13, UR21 ;  /* 0x00000015000d7c82 */ /* 0x000fe20008000000 */
[----:B------:R-:W-:Y:S01]  /*2fb0*/  UMOV UR18, UR9 ;  /* 0x0000000900127c82 */ /* 0x000fe20008000000 */
[----:B------:R-:W-:Y:S01]  /*2fc0*/  UMOV UR17, UR15 ;  /* 0x0000000f00117c82 */ /* 0x000fe20008000000 */
[----:B------:R-:W-:-:S05]  /*2fd0*/  UMOV UR16, URZ ;  /* 0x000000ff00107c82 */ /* 0x000fca0008000000 */
.L_x_54:
[----:B------:R-:W-:Y:S02]  /*2fe0*/  UIADD3 UR18, UPT, UPT, UR18, 0x1, URZ ;  /* 0x0000000112127890 */ /* 0x000fe4000fffe0ff */
[----:B---3--:R-:W-:Y:S02]  /*2ff0*/  ULEA UR6, UR13, UR4, 0x3 ;  /* 0x000000040d067291 */ /* 0x008fe4000f8e18ff */
[----:B------:R-:W-:Y:S01]  /*3000*/  UISETP.NE.AND UP1, UPT, UR18, URZ, UPT ;  /* 0x000000ff1200728c */ /* 0x000fe2000bf25270 */
[----:B--2---:R-:W-:Y:S10]  /*3010*/  @P2 BRA `(.L_x_51) ;  /* 0x00000000000c2947 */ /* 0x004ff40003800000 */
[----:B-1----:R-:W-:Y:S04]  /*3020*/  SHF.L.U32 R3, R8, 0x1f, RZ ;  /* 0x0000001f08037819 */ /* 0x002fe800000006ff */
[----:B------:R-:W1:Y:S02]  /*3030*/  SYNCS.PHASECHK.TRANS64.TRYWAIT P0, [UR6], R3 ;  /* 0x00000003ff0075a7 */ /* 0x000e640008001106 */
[----:B-1----:R-:W-:Y:S05]  /*3040*/  @!P0 BRA `(.L_x_52) ;  /* 0x0000006800f48947 */ /* 0x002fea0003800000 */
.L_x_51:
[----:B------:R-:W-:Y:S01]  /*3050*/  UISETP.NE.AND UP2, UPT, UR17, 0x1, UPT ;  /* 0x000000011100788c */ /* 0x000fe2000bf45270 */
[----:B------:R-:W-:Y:S01]  /*3060*/  PLOP3.LUT P2, PT, PT, PT, PT, 0x80, 0x8 ;  /* 0x000000000008781c */ /* 0x000fe20003f4f070 */
[----:B------:R-:W-:Y:S04]  /*3070*/  UIADD3 UR21, UPT, UPT, UR13, 0x1, URZ ;  /* 0x000000010d157890 */ /* 0x000fe8000fffe0ff */
[----:B------:R-:W-:Y:S01]  /*3080*/  UISETP.NE.AND UP3, UPT, UR21, 0x6, UPT ;  /* 0x000000061500788c */ /* 0x000fe2000bf65270 */
[----:B------:R-:W-:Y:S03]  /*3090*/  PLOP3.LUT P0, PT, PT, PT, UP2, 0x80, 0x8 ;  /* 0x000000000008781c */ /* 0x000fe60003f0f028 */
[----:B------:R-:W-:Y:S02]  /*30a0*/  USEL UR14, URZ, 0x1, UP3 ;  /* 0x00000001ff0e7887 */ /* 0x000fe40009800000 */
[----:B------:R-:W-:Y:S04]  /*30b0*/  USEL UR21, UR21, URZ, UP3 ;  /* 0x000000ff15157287 */ /* 0x000fe80009800000 */
[----:B------:R-:W-:Y:S01]  /*30c0*/  @UP2 ULEA UR5, UR21, UR4, 0x3 ;  /* 0x0000000415052291 */ /* 0x000fe2000f8e18ff */
[----:B------:R-:W-:Y:S04]  /*30d0*/  LOP3.LUT R8, R8, UR14, RZ, 0x3c, !PT ;  /* 0x0000000e08087c12 */ /* 0x000fe8000f8e3cff */
[----:B-1----:R-:W-:Y:S04]  /*30e0*/  @P0 SHF.L.U32 R0, R8, 0x1f, RZ ;  /* 0x0000001f08000819 */ /* 0x002fe800000006ff */
[----:B------:R1:W2:Y:S01]  /*30f0*/  @P0 SYNCS.PHASECHK.TRANS64.TRYWAIT P2, [UR5], R0 ;  /* 0x00000000ff0005a7 */ /* 0x0002a20008041105 */
[----:B------:R-:W-:Y:S04]  /*3100*/  ULOP3.LUT UR5, UR19, 0x1, URZ, 0xc0, !UPT ;  /* 0x0000000113057892 */ /* 0x000fe8000f8ec0ff */
[----:B------:R-:W-:Y:S09]  /*3110*/  UISETP.NE.U32.AND UP2, UPT, UR5, 0x1, UPT ;  /* 0x000000010500788c */ /* 0x000ff2000bf45070 */
[----:B------:R-:W-:Y:S05]  /*3120*/  BRA.U UP2, `(.L_x_53) ;  /* 0x0000000102107547 */ /* 0x000fea000b800000 */
[----:B------:R-:W-:Y:S01]  /*3130*/  ULEA UR26, UR13, UR12, 0x7 ;  /* 0x0000000c0d1a7291 */ /* 0x000fe2000f8e38ff */
[----:B------:R-:W-:Y:S08]  /*3140*/  UMOV UR27, 0x4008 ;  /* 0x00004008001b7882 */ /* 0x000ff00000000000 */
[----:B------:R3:W-:Y:S01]  /*3150*/  UTCCP.T.S.128dp128bit tmem[UR25+0x100], gdesc[UR26] ;  /* 0x0001001a190079e7 */ /* 0x0007e20008180000 */
[----:B------:R-:W-:Y:S02]  /*3160*/  NOP ;  /* 0x0000000000007918 */ /* 0x000fe40000000000 */
.L_x_53:
[----:B------:R-:W-:Y:S01]  /*3170*/  ELECT P0, URZ, PT ;  /* 0x0000000000ff782f */ /* 0x000fe20003800000 */
[----:B------:R-:W-:Y:S02]  /*3180*/  ULEA UR5, UR20, UR24, 0x1 ;  /* 0x0000001814057291 */ /* 0x000fe4000f8e08ff */
[----:B------:R-:W-:Y:S02]  /*3190*/  ULEA UR28, UR13, UR11, 0xa ;  /* 0x0000000b0d1c7291 */ /* 0x000fe4000f8e50ff */
[----:B------:R-:W-:Y:S02]  /*31a0*/  UIADD3 UR14, UPT, UPT, UR5, 0x1, URZ ;  /* 0x00000001050e7890 */ /* 0x000fe4000fffe0ff */
[----:B------:R-:W-:Y:S02]  /*31b0*/  UISETP.NE.U32.AND UP2, UPT, UR16, URZ, UPT ;  /* 0x000000ff1000728c */ /* 0x000fe4000bf45070 */
[----:B---3--:R-:W-:Y:S02]  /*31c0*/  ULOP3.LUT UR27, UR14, 0x1, URZ, 0xc0, !UPT ;  /* 0x000000010e1b7892 */ /* 0x008fe4000f8ec0ff */
[----:B------:R-:W-:Y:S02]  /*31d0*/  ULOP3.LUT UR34, UR5, 0xfffffffe, URZ, 0xc0, !UPT ;  /* 0xfffffffe05227892 */ /* 0x000fe4000f8ec0ff */
[----:B------:R-:W-:Y:S01]  /*31e0*/  @P0 R2UR UR26, R2 ;  /* 0x00000000021a02ca */ /* 0x000fe200000e0000 */
[----:B------:R-:W-:Y:S02]  /*31f0*/  ULOP3.LUT UR27, UR27, 0x14, URZ, 0xfc, !UPT ;  /* 0x000000141b1b7892 */ /* 0x000fe4000f8efcff */
[----:B------:R-:W-:Y:S02]  /*3200*/  UIADD3 UR32, UPT, UPT, UR28, 0x4, URZ ;  /* 0x000000041c207890 */ /* 0x000fe4000fffe0ff */
[----:B------:R-:W-:Y:S02]  /*3210*/  ULOP3.LUT UR36, UR14, 0xfffffffe, URZ, 0xc0, !UPT ;  /* 0xfffffffe0e247892 */ /* 0x000fe4000f8ec0ff */
[----:B------:R-:W-:Y:S01]  /*3220*/  UIADD3 UR6, UPT, UPT, UR6, 0x30, URZ ;  /* 0x0000003006067890 */ /* 0x000fe2000fffe0ff */
[----:B------:R-:W-:Y:S01]  /*3230*/  IMAD.U32 R3, RZ, RZ, UR27 ;  /* 0x0000001bff037e24 */ /* 0x000fe2000f8e00ff */
[----:B------:R-:W-:Y:S02]  /*3240*/  UIADD3 UR19, UPT, UPT, UR19, 0x1, URZ ;  /* 0x0000000113137890 */ /* 0x000fe4000fffe0ff */
[----:B------:R-:W-:Y:S02]  /*3250*/  UIADD3 UR17, UPT, UPT, UR17, -0x1, URZ ;  /* 0xffffffff11117890 */ /* 0x000fe4000fffe0ff */
[----:B------:R-:W-:Y:S01]  /*3260*/  ULOP3.LUT UR20, UR20, 0x1, URZ, 0x3c, !UPT ;  /* 0x0000000114147892 */ /* 0x000fe2000f8e3cff */
[----:B-1----:R-:W-:Y:S01]  /*3270*/  IMAD.U32 R0, RZ, RZ, UR26 ;  /* 0x0000001aff007e24 */ /* 0x002fe2000f8e00ff */
[----:B------:R-:W-:Y:S01]  /*3280*/  ULEA UR26, UR13, UR10, 0x9 ;  /* 0x0000000a0d1a7291 */ /* 0x000fe2000f8e48ff */
[----:B------:R-:W-:Y:S01]  /*3290*/  UMOV UR29, 0x40004040 ;  /* 0x40004040001d7882 */ /* 0x000fe20000000000 */
[----:B------:R-:W-:Y:S02]  /*32a0*/  UMOV UR27, 0x80004020 ;  /* 0x80004020001b7882 */ /* 0x000fe40000000000 */
[----:B------:R-:W-:Y:S01]  /*32b0*/  UIADD3 UR30, UPT, UPT, UR26, 0x2, URZ ;  /* 0x000000021a1e7890 */ /* 0x000fe2000fffe0ff */
[----:B------:R-:W-:Y:S01]  /*32c0*/  @P0 PRMT R0, R3, 0x5410, R0 ;  /* 0x0000541003000816 */ /* 0x000fe20000000000 */
[----:B------:R-:W-:Y:S01]  /*32d0*/  UMOV UR35, UR23 ;  /* 0x0000001700237c82 */ /* 0x000fe20008000000 */
[----:B------:R-:W-:Y:S01]  /*32e0*/  UMOV UR33, 0x40004040 ;  /* 0x4000404000217882 */ /* 0x000fe20000000000 */
[----:B------:R-:W-:Y:S01]  /*32f0*/  UMOV UR31, 0x80004020 ;  /* 0x80004020001f7882 */ /* 0x000fe20000000000 */
[----:B------:R-:W-:Y:S01]  /*3300*/  @P0 R2UR UR13, R0 ;  /* 0x00000000000d02ca */ /* 0x000fe200000e0000 */
[----:B------:R3:W-:Y:S01]  /*3310*/  UTCHMMA gdesc[UR26], gdesc[UR28], tmem[UR8], tmem[UR34], idesc[UR35], UP2 ;  /* 0x00ff221c1a0075ea */ /* 0x0007e20009000008 */
[----:B------:R-:W-:Y:S11]  /*3320*/  UMOV UR16, 0x1 ;  /* 0x0000000100107882 */ /* 0x000ff60000000000 */
[----:B------:R-:W-:Y:S01]  /*3330*/  UMOV UR37, UR13 ;  /* 0x0000000d00257c82 */ /* 0x000fe20008000000 */
[----:B------:R-:W-:Y:S01]  /*3340*/  UMOV UR13, UR21 ;  /* 0x00000015000d7c82 */ /* 0x000fe20008000000 */
[----:B------:R3:W-:Y:S01]  /*3350*/  UTCHMMA gdesc[UR30], gdesc[UR32], tmem[UR8], tmem[UR36], idesc[UR37], UPT ;  /* 0x00ff24201e0075ea */ /* 0x0007e2000b800008 */
[----:B------:R3:W-:Y:S01]  /*3360*/  UTCBAR [UR6], URZ ;  /* 0x000000ff060073e9 */ /* 0x0007e200080000ff */
[----:B------:R-:W-:Y:S05]  /*3370*/  BRA.U UP1, `(.L_x_54) ;  /* 0xfffffffd01187547 */ /* 0x000fea000b83ffff */
.L_x_50:
[----:B------:R-:W-:Y:S01]  /*3380*/  UIADD3 UR22, UPT, UPT, UR22, 0x1, URZ ;  /* 0x0000000116167890 */ /* 0x000fe2000fffe0ff */
[C---:B------:R-:W-:Y:S01]  /*3390*/  ISETP.NE.AND P0, PT, R10.reuse, 0x2, PT ;  /* 0x000000020a00780c */ /* 0x040fe20003f05270 */
[----:B------:R-:W-:Y:S02]  /*33a0*/  UIADD3 UR7, UPT, UPT, UR7, 0xd0, URZ ;  /* 0x000000d007077890 */ /* 0x000fe4000fffe0ff */
[----:B------:R-:W-:Y:S01]  /*33b0*/  UISETP.NE.AND UP1, UPT, UR22, 0x2, UPT ;  /* 0x000000021600788c */ /* 0x000fe2000bf25270 */
[----:B-1----:R-:W-:Y:S02]  /*33c0*/  SEL R0, RZ, 0x1, P0 ;  /* 0x00000001ff007807 */ /* 0x002fe40000000000 */
[----:B------:R-:W-:Y:S01]  /*33d0*/  SEL R10, R10, RZ, P0 ;  /* 0x000000ff0a0a7207 */ /* 0x000fe20000000000 */
[----:B------:R-:W-:Y:S01]  /*33e0*/  USEL UR5, URZ, 0x1, UP1 ;  /* 0x00000001ff057887 */ /* 0x000fe20008800000 */
[----:B------:R-:W-:Y:S01]  /*33f0*/  LOP3.LUT R9, R9, R0, RZ, 0x3c, !PT ;  /* 0x0000000009097212 */ /* 0x000fe200078e3cff */
[----:B------:R-:W-:Y:S01]  /*3400*/  USEL UR22, UR22, URZ, UP1 ;  /* 0x000000ff16167287 */ /* 0x000fe20008800000 */
[----:B------:R1:W-:Y:S03]  /*3410*/  UTCBAR [UR7], URZ ;  /* 0x000000ff070073e9 */ /* 0x0003e600080000ff */
[----:B------:R-:W-:Y:S01]  /*3420*/  LOP3.LUT R11, R11, UR5, RZ, 0x3c, !PT ;  /* 0x000000050b0b7c12 */ /* 0x000fe2000f8e3cff */
[----:B------:R-:W-:Y:S07]  /*3430*/  @P1 BRA `(.L_x_55) ;  /* 0xfffffff8005c1947 */ /* 0x000fee000383ffff */
[----:B------:R-:W4:Y:S01]  /*3440*/  S2UR UR5, SR_CgaCtaId ;  /* 0x00000000000579c3 */ /* 0x000f220000008800 */
[----:B------:R-:W-:Y:S01]  /*3450*/  ELECT P0, URZ, PT ;  /* 0x0000000000ff782f */ /* 0x000fe20003800000 */
[----:B------:R-:W-:Y:S01]  /*3460*/  IMAD.MOV.U32 R0, RZ, RZ, 0x1 ;  /* 0x00000001ff007424 */ /* 0x000fe200078e00ff */
[----:B------:R-:W-:Y:S01]  /*3470*/  UIADD3 UR4, UPT, UPT, UR4, 0xe0, URZ ;  /* 0x000000e004047890 */ /* 0x000fe2000fffe0ff */
[----:B------:R-:W-:Y:S01]  /*3480*/  SHF.L.U32 R3, R11, 0x1f, RZ ;  /* 0x0000001f0b037819 */ /* 0x000fe200000006ff */
[----:B---3--:R-:W-:-:S03]  /*3490*/  UMOV UR6, 0x40 ;  /* 0x0000004000067882 */ /* 0x008fc60000000000 */
[----:B------:R-:W-:Y:S01]  /*34a0*/  UVIRTCOUNT.DEALLOC.SMPOOL 0x80 ;  /* 0x000000800000784c */ /* 0x000fe20000000000 */
[----:B----4-:R-:W-:Y:S02]  /*34b0*/  ULEA UR5, UR5, UR6, 0x18 ;  /* 0x0000000605057291 */ /* 0x010fe4000f8ec0ff */
[----:B------:R-:W-:-:S07]  /*34c0*/  ULEA UR6, UR22, UR4, 0x3 ;  /* 0x0000000416067291 */ /* 0x000fce000f8e18ff */
[----:B------:R3:W-:Y:S02]  /*34d0*/  @P0 STS.U8 [UR5+0x1c], R0 ;  /* 0x00001c00ff000988 */ /* 0x0007e40008000005 */
[----:B------:R-:W4:Y:S02]  /*34e0*/  SYNCS.PHASECHK.TRANS64.TRYWAIT P0, [UR6], R3 ;  /* 0x00000003ff0075a7 */ /* 0x000f240008001106 */
[----:B---34-:R-:W-:Y:S05]  /*34f0*/  @!P0 BRA `(.L_x_56) ;  /* 0x0000006400e08947 */ /* 0x018fea0003800000 */
.L_x_148:
[----:B-1----:R-:W-:-:S04]  /*3500*/  UIADD3 UR7, UPT, UPT, UR22, 0x1, URZ ;  /* 0x0000000116077890 */ /* 0x002fc8000fffe0ff */
[----:B------:R-:W-:-:S04]  /*3510*/  UISETP.NE.AND UP0, UPT, UR7, 0x2, UPT ;  /* 0x000000020700788c */ /* 0x000fc8000bf05270 */
[----:B------:R-:W-:Y:S02]  /*3520*/  USEL UR6, URZ, 0x1, UP0 ;  /* 0x00000001ff067887 */ /* 0x000fe40008000000 */
[----:B------:R-:W-:-:S04]  /*3530*/  USEL UR7, UR7, URZ, UP0 ;  /* 0x000000ff07077287 */ /* 0x000fc80008000000 */
[----:B------:R-:W-:Y:S01]  /*3540*/  ULEA UR7, UR7, UR4, 0x3 ;  /* 0x0000000407077291 */ /* 0x000fe2000f8e18ff */
[----:B---3--:R-:W-:-:S04]  /*3550*/  LOP3.LUT R3, R11, UR6, RZ, 0x3c, !PT ;  /* 0x000000060b037c12 */ /* 0x008fc8000f8e3cff */
[----:B------:R-:W-:-:S04]  /*3560*/  SHF.L.U32 R3, R3, 0x1f, RZ ;  /* 0x0000001f03037819 */ /* 0x000fc800000006ff */
[----:B------:R-:W1:Y:S02]  /*3570*/  SYNCS.PHASECHK.TRANS64.TRYWAIT P0, [UR7], R3 ;  /* 0x00000003ff0075a7 */ /* 0x000e640008001107 */
[----:B-1----:R-:W-:Y:S05]  /*3580*/  @!P0 BRA `(.L_x_57) ;  /* 0x0000006400d48947 */ /* 0x002fea0003800000 */
.L_x_150:
[----:B------:R-:W-:Y:S01]  /*3590*/  NOP ;  /* 0x0000000000007918 */ /* 0x000fe20000000000 */
[----:B-1----:R-:W1:Y:S01]  /*35a0*/  LDS R0, [UR5+0x14] ;  /* 0x00001405ff007984 */ /* 0x002e620008000800 */
[----:B------:R-:W-:Y:S01]  /*35b0*/  ULOP3.LUT UR6, UR25, 0xffff, URZ, 0xc0, !UPT ;  /* 0x0000ffff19067892 */ /* 0x000fe2000f8ec0ff */
[----:B------:R-:W-:Y:S01]  /*35c0*/  UMOV UR8, 0xffff ;  /* 0x0000ffff00087882 */ /* 0x000fe20000000000 */
[----:B------:R-:W-:Y:S02]  /*35d0*/  UMOV UR4, 0x1 ;  /* 0x0000000100047882 */ /* 0x000fe40000000000 */
[----:B------:R-:W-:-:S04]  /*35e0*/  USHF.R.U32.HI UR6, URZ, 0x5, UR6 ;  /* 0x00000005ff067899 */ /* 0x000fc80008011606 */
[----:B------:R-:W-:Y:S02]  /*35f0*/  USHF.L.U32 UR8, UR8, UR6, URZ ;  /* 0x0000000608087299 */ /* 0x000fe400080006ff */
[----:B------:R-:W-:-:S04]  /*3600*/  USHF.L.U32 UR4, UR4, UR6, URZ ;  /* 0x0000000604047299 */ /* 0x000fc800080006ff */
[----:B-1----:R-:W-:-:S04]  /*3610*/  LOP3.LUT R0, R0, UR8, RZ, 0xc0, !PT ;  /* 0x0000000800007c12 */ /* 0x002fc8000f8ec0ff */
[----:B------:R-:W-:-:S13]  /*3620*/  ISETP.NE.AND P0, PT, R0, UR8, PT ;  /* 0x0000000800007c0c */ /* 0x000fda000bf05270 */
[----:B------:R-:W-:Y:S05]  /*3630*/  @P0 BRA `(.L_x_58) ;  /* 0x0000000000580947 */ /* 0x000fea0003800000 */
[----:B------:R-:W1:Y:S02]  /*3640*/  LDS R0, [UR5+0x18] ;  /* 0x00001805ff007984 */ /* 0x000e640008000800 */
[----:B-1----:R-:W-:-:S04]  /*3650*/  LOP3.LUT R0, R0, UR4, RZ, 0xc0, !PT ;  /* 0x0000000400007c12 */ /* 0x002fc8000f8ec0ff */
[----:B------:R-:W-:-:S13]  /*3660*/  ISETP.NE.AND P0, PT, R0, UR4, PT ;  /* 0x0000000400007c0c */ /* 0x000fda000bf05270 */
[----:B------:R-:W-:Y:S05]  /*3670*/  @P0 BRA `(.L_x_59) ;  /* 0x00000000003c0947 */ /* 0x000fea0003800000 */
[----:B------:R-:W1:Y:S01]  /*3680*/  S2R R2, SR_LANEID ;  /* 0x0000000000027919 */ /* 0x000e620000000000 */
[----:B------:R-:W-:Y:S01]  /*3690*/  ULOP3.LUT UR8, URZ, UR8, URZ, 0x33, !UPT ;  /* 0x00000008ff087292 */ /* 0x000fe2000f8e33ff */
[----:B------:R-:W-:Y:S01]  /*36a0*/  LOP3.LUT R4, RZ, UR4, RZ, 0x33, !PT ;  /* 0x00000004ff047c12 */ /* 0x000fe2000f8e33ff */
[----:B------:R-:W-:Y:S02]  /*36b0*/  VOTEU.ANY UR7, UPT, PT ;  /* 0x0000000000077886 */ /* 0x000fe400038e0100 */
[----:B------:R-:W-:Y:S01]  /*36c0*/  UFLO.U32 UR7, UR7 ;  /* 0x00000007000772bd */ /* 0x000fe200080e0000 */
[----:B------:R-:W3:Y:S01]  /*36d0*/  REDUX UR4, R4 ;  /* 0x00000000040473c4 */ /* 0x000ee20000000000 */
[----:B------:R-:W-:-:S06]  /*36e0*/  IMAD.U32 R0, RZ, RZ, UR8 ;  /* 0x00000008ff007e24 */ /* 0x000fcc000f8e00ff */
[----:B------:R4:W-:Y:S01]  /*36f0*/  UTCATOMSWS.AND URZ, UR8 ;  /* 0x0000000800ff79e3 */ /* 0x0009e20008000000 */
[----:B------:R-:W2:Y:S01]  /*3700*/  REDUX UR6, R0 ;  /* 0x00000000000673c4 */ /* 0x000ea20000000000 */
[----:B-1----:R-:W-:Y:S01]  /*3710*/  ISETP.EQ.U32.AND P0, PT, R2, UR7, PT ;  /* 0x0000000702007c0c */ /* 0x002fe2000bf02070 */
[----:B---3--:R-:W-:Y:S01]  /*3720*/  IMAD.U32 R2, RZ, RZ, UR4 ;  /* 0x00000004ff027e24 */ /* 0x008fe2000f8e00ff */
[----:B--2---:R-:W-:-:S11]  /*3730*/  MOV R3, UR6 ;  /* 0x0000000600037c02 */ /* 0x004fd60008000f00 */
[----:B------:R4:W-:Y:S04]  /*3740*/  @P0 ATOMS.AND RZ, [UR5+0x14], R3 ;  /* 0x00001403ffff098c */ /* 0x0009e8000a800005 */
[----:B------:R4:W-:Y:S01]  /*3750*/  @P0 ATOMS.AND RZ, [UR5+0x18], R2 ;  /* 0x00001802ffff098c */ /* 0x0009e2000a800005 */
[----:B------:R-:W-:Y:S05]  /*3760*/  BRA `(.L_x_60) ;  /* 0x0000000000147947 */ /* 0x000fea0003800000 */
.L_x_59:
[----:B------:R-:W-:Y:S02]  /*3770*/  MOV R2, 0x3790 ;  /* 0x0000379000027802 */ /* 0x000fe40000000f00 */
[----:B--2--5:R-:W-:Y:S05]  /*3780*/  CALL.REL.NOINC `($__internal_0_$__cuda_sm10x_tcgen05_guardrail_trap_col_being_dealloced_not_returned_by_alloc) ;  /* 0x0000006800bc7944 */ /* 0x024fea0003c00000 */
[----:B------:R-:W-:Y:S05]  /*3790*/  BRA `(.L_x_60) ;  /* 0x0000000000087947 */ /* 0x000fea0003800000 */
.L_x_58:
[----:B------:R-:W-:Y:S02]  /*37a0*/  MOV R2, 0x37c0 ;  /* 0x000037c000027802 */ /* 0x000fe40000000f00 */
[----:B--2--5:R-:W-:Y:S05]  /*37b0*/  CALL.REL.NOINC `($__internal_2_$__cuda_sm10x_tcgen05_guardrail_trap_unallocated_columns_being_dealloced) ;  /* 0x0000006800c87944 */ /* 0x024fea0003c00000 */
.L_x_60:
[----:B------:R-:W-:Y:S01]  /*37c0*/  NOP ;  /* 0x0000000000007918 */ /* 0x000fe20000000000 */
[----:B----4-:R-:W-:Y:S05]  /*37d0*/  EXIT ;  /* 0x000000000000794d */ /* 0x010fea0003800000 */
.L_x_43:
[----:B------:R-:W-:Y:S05]  /*37e0*/  BRA.U !UP0, `(.L_x_61) ;  /* 0x0000001508507547 */ /* 0x000fea000b800000 */
[----:B------:R-:W1:Y:S01]  /*37f0*/  LDC R0, c[0x0][0xd30] ;  /* 0x00034c00ff007b82 */ /* 0x000e620000000800 */
[----:B------:R-:W-:Y:S01]  /*3800*/  UMOV UR4, 0x400 ;  /* 0x0000040000047882 */ /* 0x000fe20000000000 */
[----:B------:R-:W-:Y:S01]  /*3810*/  UISETP.NE.AND UP0, UPT, UR8, 0x2, UPT ;  /* 0x000000020800788c */ /* 0x000fe2000bf05270 */
[----:B------:R-:W-:Y:S01]  /*3820*/  IMAD.MOV.U32 R36, RZ, RZ, 0x1 ;  /* 0x00000001ff247424 */ /* 0x000fe200078e00ff */
[----:B------:R-:W-:Y:S01]  /*3830*/  ULEA UR4, UR37, UR4, 0x18 ;  /* 0x0000000425047291 */ /* 0x000fe2000f8ec0ff */
[----:B------:R-:W-:Y:S01]  /*3840*/  CS2R R34, SRZ ;  /* 0x0000000000227805 */ /* 0x000fe2000001ff00 */
[----:B------:R-:W-:Y:S01]  /*3850*/  IMAD.MOV.U32 R32, RZ, RZ, 0x4000 ;  /* 0x00004000ff207424 */ /* 0x000fe200078e00ff */
[----:B------:R-:W-:Y:S01]  /*3860*/  UPLOP3.LUT UP1, UPT, UPT, UPT, UPT, 0x40, 0x4 ;  /* 0x000000000004789c */ /* 0x000fe20003f2e870 */
[----:B------:R-:W2:Y:S01]  /*3870*/  LDC R27, c[0x0][0x370] ;  /* 0x0000dc00ff1b7b82 */ /* 0x000ea20000000800 */
[----:B------:R-:W-:Y:S02]  /*3880*/  UIADD3 UR5, UPT, UPT, UR4, 0x78, URZ ;  /* 0x0000007804057890 */ /* 0x000fe4000fffe0ff */
[----:B------:R-:W-:-:S02]  /*3890*/  USEL UR6, URZ, 0x1, UP0 ;  /* 0x00000001ff067887 */ /* 0x000fc40008000000 */
[----:B------:R-:W-:Y:S02]  /*38a0*/  UIADD3 UR57, UPT, UPT, UR4, 0x60, URZ ;  /* 0x0000006004397890 */ /* 0x000fe4000fffe0ff */
[----:B------:R-:W-:Y:S01]  /*38b0*/  UIADD3 UR49, UPT, UPT, UR4, 0x68, URZ ;  /* 0x0000006804317890 */ /* 0x000fe2000fffe0ff */
[----:B------:R-:W4:Y:S01]  /*38c0*/  LDC R8, c[0x0][0xd0c] ;  /* 0x00034300ff087b82 */ /* 0x000f220000000800 */
[----:B------:R-:W-:Y:S02]  /*38d0*/  UIADD3 UR41, UPT, UPT, UR4, 0x70, URZ ;  /* 0x0000007004297890 */ /* 0x000fe4000fffe0ff */
[----:B------:R-:W-:-:S05]  /*38e0*/  UPRMT UR5, UR37, 0x654, UR5 ;  /* 0x0000065425057896 */ /* 0x000fca0008000005 */
[----:B------:R-:W2:Y:S01]  /*38f0*/  LDC R25, c[0x0][0xd20] ;  /* 0x00034800ff197b82 */ /* 0x000ea20000000800 */
[----:B-1----:R-:W-:-:S07]  /*3900*/  ISETP.NE.AND P1, PT, R0, 0x1, PT ;  /* 0x000000010000780c */ /* 0x002fce0003f25270 */
[----:B------:R-:W1:Y:S08]  /*3910*/  LDC.64 R38, c[0x0][0x348] ;  /* 0x0000d200ff267b82 */ /* 0x000e700000000a00 */
[----:B------:R-:W1:Y:S08]  /*3920*/  LDC.64 R18, c[0x0][0xa88] ;  /* 0x0002a200ff127b82 */ /* 0x000e700000000a00 */
[----:B------:R-:W1:Y:S08]  /*3930*/  LDC.64 R22, c[0x0][0xd10] ;  /* 0x00034400ff167b82 */ /* 0x000e700000000a00 */
[----:B------:R-:W1:Y:S08]  /*3940*/  LDC.64 R6, c[0x0][0xd18] ;  /* 0x00034600ff067b82 */ /* 0x000e700000000a00 */
[----:B------:R-:W1:Y:S08]  /*3950*/  LDC.64 R4, c[0x0][0xd28] ;  /* 0x00034a00ff047b82 */ /* 0x000e700000000a00 */
[----:B------:R-:W1:Y:S08]  /*3960*/  LDC.64 R20, c[0x0][0xa90] ;  /* 0x0002a400ff147b82 */ /* 0x000e700000000a00 */
[----:B--2-4-:R-:W1:Y:S02]  /*3970*/  LDC R26, c[0x0][0x374] ;  /* 0x0000dd00ff1a7b82 */ /* 0x014e640000000800 */
.L_x_72:
[C---:B------:R-:W-:Y:S02]  /*3980*/  LEA R0, R35.reuse, UR4, 0x3 ;  /* 0x0000000423007c11 */ /* 0x040fe4000f8e18ff */
[----:B------:R-:W-:Y:S02]  /*3990*/  SHF.L.U32 R3, R34, 0x1f, RZ ;  /* 0x0000001f22037819 */ /* 0x000fe400000006ff */
[----:B------:R-:W-:Y:S02]  /*39a0*/  LEA R28, R35, UR4, 0x4 ;  /* 0x00000004231c7c11 */ /* 0x000fe4000f8e20ff */
[----:B------:R-:W2:Y:S02]  /*39b0*/  SYNCS.PHASECHK.TRANS64.TRYWAIT P0, [R0+URZ+0xb0], R3 ;  /* 0x0000b003000075a7 */ /* 0x000ea400080011ff */
[----:B--2-4-:R-:W-:Y:S05]  /*39c0*/  @!P0 BRA `(.L_x_62) ;  /* 0x0000006000dc8947 */ /* 0x014fea0003800000 */
.L_x_151:
[----:B---3--:R-:W-:Y:S01]  /*39d0*/  ISETP.GE.AND P0, PT, R2, 0x1, PT ;  /* 0x000000010200780c */ /* 0x008fe20003f06270 */
[----:B------:R-:W3:Y:S01]  /*39e0*/  LDS.128 R28, [R28+0x120] ;  /* 0x000120001c1c7984 */ /* 0x000ee20000000c00 */
[----:B--2---:R-:W-:Y:S01]  /*39f0*/  VIADD R0, R0, 0xc0 ;  /* 0x000000c000007836 */ /* 0x004fe20000000000 */
[----:B------:R-:W-:Y:S01]  /*3a00*/  @!PT LDS RZ, [RZ] ;  /* 0x00000000fffff984 */ /* 0x000fe20000000800 */
[----:B------:R-:W-:Y:S01]  /*3a10*/  @!PT LDS RZ, [RZ] ;  /* 0x00000000fffff984 */ /* 0x000fe20000000800 */
[----:B------:R-:W-:Y:S01]  /*3a20*/  @!PT LDS RZ, [RZ] ;  /* 0x00000000fffff984 */ /* 0x000fe20000000800 */
[----:B------:R-:W-:Y:S01]  /*3a30*/  @!PT LDS RZ, [RZ] ;  /* 0x00000000fffff984 */ /* 0x000fe20000000800 */
[----:B------:R2:W-:Y:S06]  /*3a40*/  MEMBAR.ALL.CTA ;  /* 0x0000000000007992 */ /* 0x0005ec0000008000 */
[----:B--2---:R-:W2:Y:S01]  /*3a50*/  FENCE.VIEW.ASYNC.S ;  /* 0x00000000000073c6 */ /* 0x004ea20000000000 */
[----:B------:R-:W-:Y:S04]  /*3a60*/  PRMT R0, RZ, 0x654, R0 ;  /* 0x00000654ff007816 */ /* 0x000fe80000000000 */
[----:B--2---:R2:W-:Y:S01]  /*3a70*/  SYNCS.ARRIVE.TRANS64.RED.A1T0 RZ, [R0+URZ], RZ ;  /* 0x000000ff00ff79a7 */ /* 0x0045e200081004ff */
[----:B---3--:R-:W-:Y:S11]  /*3a80*/  LOP3.LUT P3, RZ, R30, 0x1, RZ, 0xc0, !PT ;  /* 0x000000011eff7812 */ /* 0x008ff6000786c0ff */
[----:B------:R-:W-:Y:S02]  /*3a90*/  @!UPT UIADD3 URZ, UPT, UPT, URZ, URZ, URZ ;  /* 0x000000fffffff290 */ /* 0x000fe4000fffe0ff */
[----:B------:R-:W-:Y:S02]  /*3aa0*/  @P3 MOV R13, R28 ;  /* 0x0000001c000d3202 */ /* 0x000fe40000000f00 */
[----:B------:R-:W-:Y:S01]  /*3ab0*/  @P3 LOP3.LUT R10, R29, 0xffff, RZ, 0xc0, !PT ;  /* 0x0000ffff1d0a3812 */ /* 0x000fe200078ec0ff */
[----:B--2---:R-:W-:Y:S06]  /*3ac0*/  @!P0 BRA `(.L_x_63) ;  /* 0x0000000000a48947 */ /* 0x004fec0003800000 */
[----:B-1----:R-:W-:Y:S01]  /*3ad0*/  IMAD.HI.U32 R42, R26, R7, RZ ;  /* 0x000000071a2a7227 */ /* 0x002fe200078e00ff */
[----:B------:R-:W-:Y:S02]  /*3ae0*/  ISETP.NE.AND P0, PT, R6, 0x1, PT ;  /* 0x000000010600780c */ /* 0x000fe40003f05270 */
[----:B------:R-:W-:Y:S01]  /*3af0*/  ISETP.NE.AND P2, PT, R2, 0x1, PT ;  /* 0x000000010200780c */ /* 0x000fe20003f45270 */
[-C--:B------:R-:W-:Y:S01]  /*3b00*/  IMAD.HI.U32 R40, R27, R22.reuse, RZ ;  /* 0x000000161b287227 */ /* 0x080fe200078e00ff */
[----:B------:R-:W-:Y:S02]  /*3b10*/  SHF.R.U32.HI R37, RZ, R25, R42 ;  /* 0x00000019ff257219 */ /* 0x000fe4000001162a */
[----:B------:R-:W-:Y:S01]  /*3b20*/  ISETP.NE.AND P4, PT, R8, 0x1, PT ;  /* 0x000000010800780c */ /* 0x000fe20003f85270 */
[----:B-----5:R-:W-:Y:S01]  /*3b30*/  IMAD.HI.U32 R46, R10, R7, RZ ;  /* 0x000000070a2e7227 */ /* 0x020fe200078e00ff */
[----:B------:R-:W-:Y:S02]  /*3b40*/  SHF.R.U32.HI R40, RZ, R23, R40 ;  /* 0x00000017ff287219 */ /* 0x000fe40000011628 */
[----:B------:R-:W-:Y:S01]  /*3b50*/  SEL R3, R26, R37, !P0 ;  /* 0x000000251a037207 */ /* 0x000fe20004000000 */
[----:B------:R-:W-:Y:S01]  /*3b60*/  IMAD.HI.U32 R42, R13, R22, RZ ;  /* 0x000000160d2a7227 */ /* 0x000fe200078e00ff */
[----:B------:R-:W-:Y:S02]  /*3b70*/  SEL R11, R27, R40, !P4 ;  /* 0x000000281b0b7207 */ /* 0x000fe40006000000 */
[----:B------:R-:W-:Y:S01]  /*3b80*/  SHF.R.U32.HI R37, RZ, R25, R46 ;  /* 0x00000019ff257219 */ /* 0x000fe2000001162e */
[-C--:B------:R-:W-:Y:S01]  /*3b90*/  IMAD.HI.U32 R44, R3, R4.reuse, RZ ;  /* 0x00000004032c7227 */ /* 0x080fe200078e00ff */
[----:B------:R-:W-:Y:S02]  /*3ba0*/  SHF.R.U32.HI R42, RZ, R23, R42 ;  /* 0x00000017ff2a7219 */ /* 0x000fe4000001162a */
[----:B------:R-:W-:Y:S01]  /*3bb0*/  SEL R9, R10, R37, !P0 ;  /* 0x000000250a097207 */ /* 0x000fe20004000000 */
[-C--:B------:R-:W-:Y:S01]  /*3bc0*/  IMAD.HI.U32 R40, R11, R4.reuse, RZ ;  /* 0x000000040b287227 */ /* 0x080fe200078e00ff */
[-C--:B------:R-:W-:Y:S03]  /*3bd0*/  @P2 SHF.R.U32.HI R3, RZ, R5.reuse, R44 ;  /* 0x00000005ff032219 */ /* 0x080fe6000001162c */
[----:B------:R-:W-:Y:S01]  /*3be0*/  IMAD.HI.U32 R16, R9, R4, RZ ;  /* 0x0000000409107227 */ /* 0x000fe200078e00ff */
[----:B------:R-:W-:Y:S03]  /*3bf0*/  @P2 SHF.R.U32.HI R11, RZ, R5, R40 ;  /* 0x00000005ff0b2219 */ /* 0x000fe60000011628 */
[C---:B------:R-:W-:Y:S01]  /*3c00*/  IMAD R12, R2.reuse, R3, RZ ;  /* 0x00000003020c7224 */ /* 0x040fe200078e02ff */
[----:B------:R-:W-:Y:S01]  /*3c10*/  SEL R3, R13, R42, !P4 ;  /* 0x0000002a0d037207 */ /* 0x000fe20006000000 */
[C---:B------:R-:W-:Y:S01]  /*3c20*/  IMAD R14, R2.reuse, R11, RZ ;  /* 0x0000000b020e7224 */ /* 0x040fe200078e02ff */
[----:B------:R-:W-:Y:S02]  /*3c30*/  SHF.R.U32.HI R16, RZ, R5, R16 ;  /* 0x00000005ff107219 */ /* 0x000fe40000011610 */
[C---:B------:R-:W-:Y:S02]  /*3c40*/  ISETP.GE.AND P0, PT, R9.reuse, R12, PT ;  /* 0x0000000c0900720c */ /* 0x040fe40003f06270 */
[----:B------:R-:W-:Y:S02]  /*3c50*/  SEL R17, R9, R16, !P2 ;  /* 0x0000001009117207 */ /* 0x000fe40005000000 */
[C---:B------:R-:W-:Y:S03]  /*3c60*/  ISETP.GE.OR P0, PT, R3.reuse, R14, P0 ;  /* 0x0000000e0300720c */ /* 0x040fe60000706670 */
[----:B------:R-:W-:Y:S04]  /*3c70*/  IMAD.MOV R15, RZ, RZ, -R17 ;  /* 0x000000ffff0f7224 */ /* 0x000fe800078e0a11 */
[----:B------:R-:W-:Y:S06]  /*3c80*/  IMAD R15, R2, R15, R9 ;  /* 0x0000000f020f7224 */ /* 0x000fec00078e0209 */
[C---:B------:R-:W-:Y:S05]  /*3c90*/  @!P0 IMAD.HI.U32 R12, R3.reuse, R4, RZ ;  /* 0x00000004030c8227 */ /* 0x040fea00078e00ff */
[----:B------:R-:W-:Y:S04]  /*3ca0*/  @!P0 SHF.R.U32.HI R12, RZ, R5, R12 ;  /* 0x00000005ff0c8219 */ /* 0x000fe8000001160c */
[----:B------:R-:W-:Y:S01]  /*3cb0*/  @!P0 SEL R0, R3, R12, !P2 ;  /* 0x0000000c03008207 */ /* 0x000fe20005000000 */
[----:B------:R-:W-:Y:S03]  /*3cc0*/  IMAD.MOV R12, RZ, RZ, -R3 ;  /* 0x000000ffff0c7224 */ /* 0x000fe600078e0a03 */
[----:B------:R-:W-:Y:S01]  /*3cd0*/  @!P0 IADD3 R16, PT, PT, R17, -R0, RZ ;  /* 0x8000000011108210 */ /* 0x000fe20007ffe0ff */
[----:B------:R-:W-:Y:S01]  /*3ce0*/  @!P0 IMAD R0, R11, R15, R0 ;  /* 0x0000000f0b008224 */ /* 0x000fe200078e0200 */
[----:B------:R-:W-:Y:S01]  /*3cf0*/  IADD3 R11, PT, PT, -R9, RZ, RZ ;  /* 0x000000ff090b7210 */ /* 0x000fe20007ffe1ff */
[----:B------:R-:W-:Y:S02]  /*3d00*/  IMAD R13, R8, R12, R13 ;  /* 0x0000000c080d7224 */ /* 0x000fe400078e020d */
[----:B------:R-:W-:Y:S02]  /*3d10*/  @!P0 IMAD R9, R16, R2, R3 ;  /* 0x0000000210098224 */ /* 0x000fe400078e0203 */
[----:B------:R-:W-:Y:S02]  /*3d20*/  @!P0 IMAD.MOV.U32 R3, RZ, RZ, R0 ;  /* 0x000000ffff038224 */ /* 0x000fe400078e0000 */
[----:B------:R-:W-:Y:S02]  /*3d30*/  IMAD R10, R6, R11, R10 ;  /* 0x0000000b060a7224 */ /* 0x000fe400078e020a */
[----:B------:R-:W-:Y:S02]  /*3d40*/  IMAD R13, R3, R8, R13 ;  /* 0x00000008030d7224 */ /* 0x000fe400078e020d */
[----:B------:R-:W-:Y:S02]  /*3d50*/  IMAD R10, R9, R6, R10 ;  /* 0x00000006090a7224 */ /* 0x000fe400078e020a */
.L_x_63:
[----:B------:R-:W-:Y:S05]  /*3d60*/  BRA.U UP1, `(.L_x_64) ;  /* 0x0000000101107547 */ /* 0x000fea000b800000 */
[----:B------:R-:W-:Y:S04]  /*3d70*/  MOV R0, UR6 ;  /* 0x0000000600007c02 */ /* 0x000fe80008000f00 */
[----:B------:R-:W-:Y:S04]  /*3d80*/  SHF.L.U32 R3, R0, 0x1f, RZ ;  /* 0x0000001f00037819 */ /* 0x000fe800000006ff */
[----:B------:R-:W2:Y:S02]  /*3d90*/  SYNCS.PHASECHK.TRANS64.TRYWAIT P0, [UR4+0xa8], R3 ;  /* 0x0000a803ff0075a7 */ /* 0x000ea40008001104 */
[----:B--2---:R-:W-:Y:S05]  /*3da0*/  @!P0 BRA `(.L_x_65) ;  /* 0x0000005c00f88947 */ /* 0x004fea0003800000 */
.L_x_64:
[----:B-1----:R-:W-:Y:S01]  /*3db0*/  ISETP.NE.U32.AND P0, PT, R20, RZ, PT ;  /* 0x000000ff1400720c */ /* 0x002fe20003f05070 */
[----:B------:R-:W-:Y:S01]  /*3dc0*/  USHF.L.U32 UR58, UR11, 0x7, URZ ;  /* 0x000000070b3a7899 */ /* 0x000fe200080006ff */
[----:B------:R-:W-:Y:S02]  /*3dd0*/  R2UR UR59, R24 ;  /* 0x00000000183b72ca */ /* 0x000fe400000e0000 */
[C---:B------:R-:W-:Y:S02]  /*3de0*/  ISETP.NE.AND.EX P0, PT, R21.reuse, RZ, PT, P0 ;  /* 0x000000ff1500720c */ /* 0x040fe40003f05300 */
[----:B------:R-:W-:Y:S02]  /*3df0*/  ISETP.NE.U32.AND P2, PT, R20, RZ, PT ;  /* 0x000000ff1400720c */ /* 0x000fe40003f45070 */
[----:B------:R-:W-:Y:S02]  /*3e00*/  SHF.L.U32 R11, R36, 0x1f, RZ ;  /* 0x0000001f240b7819 */ /* 0x000fe400000006ff */
[----:B------:R-:W-:Y:S05]  /*3e10*/  ISETP.NE.AND.EX P2, PT, R21, RZ, PT, P2 ;  /* 0x000000ff1500720c */ /* 0x000fea0003f45320 */
[----:B------:R-:W-:Y:S02]  /*3e20*/  USHF.L.U32 UR59, UR59, 0x7, URZ ;  /* 0x000000073b3b7899 */ /* 0x000fe400080006ff */
[----:B------:R-:W-:Y:S10]  /*3e30*/  @!P0 BRA `(.L_x_66) ;  /* 0x00000000002c8947 */ /* 0x000ff40003800000 */
[----:B------:R-:W-:Y:S01]  /*3e40*/  ISETP.NE.U32.AND P0, PT, R18, RZ, PT ;  /* 0x000000ff1200720c */ /* 0x000fe20003f05070 */
[----:B------:R-:W-:Y:S03]  /*3e50*/  IMAD.MOV.U32 R89, RZ, RZ, 0x1 ;  /* 0x00000001ff597424 */ /* 0x000fe600078e00ff */
[----:B------:R-:W-:Y:S11]  /*3e60*/  ISETP.NE.AND.EX P0, PT, R19, RZ, PT, P0 ;  /* 0x000000ff1300720c */ /* 0x000ff60003f05300 */
[----:B------:R-:W-:Y:S02]  /*3e70*/  @!UPT UIADD3 URZ, UPT, UPT, URZ, URZ, URZ ;  /* 0x000000fffffff290 */ /* 0x000fe4000fffe0ff */
[----:B------:R-:W1:Y:S01]  /*3e80*/  @P0 LDC.64 R14, c[0x0][0xa88] ;  /* 0x0002a200ff0e0b82 */ /* 0x000e620000000a00 */
[----:B--2---:R-:W-:Y:S04]  /*3e90*/  @P0 IMAD R0, R20, UR36, RZ ;  /* 0x0000002414000c24 */ /* 0x004fe8000f8e02ff */
[----:B-1----:R-:W-:Y:S04]  /*3ea0*/  @P0 IMAD.WIDE R14, R0, 0x4, R14 ;  /* 0x00000004000e0825 */ /* 0x002fe800078e020e */
[----:B------:R-:W-:Y:S01]  /*3eb0*/  HFMA2 R0, -RZ, RZ, 0, 5.9604644775390625e-08 ;  /* 0x00000001ff007431 */ /* 0x000fe200000001ff */
[----:B-----5:R1:W5:Y:S04]  /*3ec0*/  @P0 LDG.E R49, desc[UR38][R14.64] ;  /* 0x000000260e310981 */ /* 0x020368000c1e1900 */
[----:B------:R-:W-:Y:S01]  /*3ed0*/  @!P0 PRMT R89, R0, 0x7610, R89 ;  /* 0x0000761000598816 */ /* 0x000fe20000000059 */
[----:B-1----:R-:W3:Y:S06]  /*3ee0*/  @!P0 LDC R49, c[0x0][0xa80] ;  /* 0x0002a000ff318b82 */ /* 0x002eec0000000800 */
.L_x_66:
[----:B---3-5:R-:W-:Y:S01]  /*3ef0*/  @!P2 FSETP.EQ.AND P0, PT, R49, RZ, PT ;  /* 0x000000ff3100a20b */ /* 0x028fe20003f02000 */
[----:B------:R-:W-:Y:S01]  /*3f00*/  @!UPT UIADD3 URZ, UPT, UPT, URZ, URZ, URZ ;  /* 0x000000fffffff290 */ /* 0x000fe2000fffe0ff */
[----:B------:R-:W-:Y:S11]  /*3f10*/  @!P2 BRA `(.L_x_67) ;  /* 0x000000000018a947 */ /* 0x000ff60003800000 */
[----:B------:R-:W-:Y:S02]  /*3f20*/  LOP3.LUT P2, RZ, R89, 0xff, RZ, 0xc0, !PT ;  /* 0x000000ff59ff7812 */ /* 0x000fe4000784c0ff */
[----:B------:R-:W-:Y:S04]  /*3f30*/  ISETP.NE.U32.AND P0, PT, R18, RZ, PT ;  /* 0x000000ff1200720c */ /* 0x000fe80003f05070 */
[----:B------:R-:W-:Y:S04]  /*3f40*/  ISETP.NE.AND.EX P0, PT, R19, RZ, PT, P0 ;  /* 0x000000ff1300720c */ /* 0x000fe80003f05300 */
[----:B------:R-:W-:Y:S03]  /*3f50*/  PLOP3.LUT P0, PT, P0, PT, PT, 0x8, 0x80 ;  /* 0x000000000080781c */ /* 0x000fe6000070e170 */
[----:B------:R-:W-:Y:S11]  /*3f60*/  @P2 FSETP.EQ.AND P0, PT, R49, RZ, PT ;  /* 0x000000ff3100220b */ /* 0x000ff60003f02000 */
[----:B------:R-:W-:Y:S02]  /*3f70*/  @!UPT UIADD3 URZ, UPT, UPT, URZ, URZ, URZ ;  /* 0x000000fffffff290 */ /* 0x000fe4000fffe0ff */
.L_x_67:
[----:B------:R-:W1:Y:S01]  /*3f80*/  SYNCS.PHASECHK.TRANS64.TRYWAIT P2, [UR4+0x80], R11 ;  /* 0x0000800bff0075a7 */ /* 0x000e620008041104 */
[----:B------:R-:W-:Y:S04]  /*3f90*/  ELECT P4, URZ, PT ;  /* 0x0000000000ff782f */ /* 0x000fe80003880000 */
[----:B------:R-:W-:Y:S11]  /*3fa0*/  PLOP3.LUT P4, PT, P0, P4, PT, 0xf2, 0x2f ;  /* 0x00000000002f781c */ /* 0x000ff60000789e72 */
[----:B------:R-:W-:Y:S02]  /*3fb0*/  @!UPT UIADD3 URZ, UPT, UPT, URZ, URZ, URZ ;  /* 0x000000fffffff290 */ /* 0x000fe4000fffe0ff */
[----:B------:R-:W-:Y:S05]  /*3fc0*/  @!P4 IADD3 R9, P0, PT, R38, 0x780, RZ ;  /* 0x000007802609c810 */ /* 0x000fea0007f1e0ff */
[----:B--2---:R-:W-:Y:S01]  /*3fd0*/  @!P4 IMAD.X R3, RZ, RZ, R39, P0 ;  /* 0x000000ffff03c224 */ /* 0x004fe200000e0627 */
[----:B-1----:R-:W-:Y:S07]  /*3fe0*/  @!P2 BRA `(.L_x_68) ;  /* 0x0000005c0080a947 */ /* 0x002fee0003800000 */
.L_x_154:
[----:B------:R-:W-:Y:S01]  /*3ff0*/  @!P4 R2UR UR8, R9 ;  /* 0x000000000908c2ca */ /* 0x000fe200000e0000 */
[----:B------:R-:W-:Y:S01]  /*4000*/  VOTEU.ALL UP3, P4 ;  /* 0x0000000000ff7886 */ /* 0x000fe20002060000 */
[----:B------:R-:W-:Y:S01]  /*4010*/  @!P4 R2UR UR7, R3 ;  /* 0x000000000307c2ca */ /* 0x000fe200000e0000 */
[----:B------:R-:W-:Y:S01]  /*4020*/  VOTEU.ALL UP2, P4 ;  /* 0x0000000000ff7886 */ /* 0x000fe20002040000 */
[----:B------:R-:W-:Y:S01]  /*4030*/  UMOV UR14, 0x0 ;  /* 0x00000000000e7882 */ /* 0x000fe20000000000 */
[----:B------:R-:W-:Y:S01]  /*4040*/  UMOV UR15, 0x10000000 ;  /* 0x10000000000f7882 */ /* 0x000fe20000000000 */
[----:B------:R-:W-:Y:S01]  /*4050*/  @!UP3 UIADD3 UR56, UPT, UPT, UR4, 0x200, URZ ;  /* 0x000002000438b890 */ /* 0x000fe2000fffe0ff */
[----:B-1----:R-:W-:Y:S01]  /*4060*/  @!P4 IMAD.MOV.U32 R0, RZ, RZ, 0x4000 ;  /* 0x00004000ff00c424 */ /* 0x002fe200078e00ff */
[----:B------:R-:W-:Y:S01]  /*4070*/  UMOV UR60, UR36 ;  /* 0x00000024003c7c82 */ /* 0x000fe20008000000 */
[----:B------:R-:W-:Y:S01]  /*4080*/  @!UP3 UIADD3 UR26, UPT, UPT, UR58, 0x20, URZ ;  /* 0x000000203a1ab890 */ /* 0x000fe2000fffe0ff */
[----:B------:R-:W-:Y:S01]  /*4090*/  @!P4 IADD3 R9, P0, PT, R38, 0x780, RZ ;  /* 0x000007802609c810 */ /* 0x000fe20007f1e0ff */
[----:B------:R-:W-:Y:S02]  /*40a0*/  @!UP3 UIADD3 UR24, UPT, UPT, UR4, 0x1200, URZ ;  /* 0x000012000418b890 */ /* 0x000fe4000fffe0ff */
[----:B------:R-:W-:Y:S01]  /*40b0*/  IMAD.U32 R14, RZ, RZ, UR8 ;  /* 0x00000008ff0e7e24 */ /* 0x000fe2000f8e00ff */
[----:B------:R-:W-:Y:S01]  /*40c0*/  VOTEU.ALL UP1, P4 ;  /* 0x0000000000ff7886 */ /* 0x000fe20002020000 */
[----:B------:R-:W-:Y:S01]  /*40d0*/  IMAD.U32 R15, RZ, RZ, UR7 ;  /* 0x00000007ff0f7e24 */ /* 0x000fe2000f8e00ff */
[----:B------:R-:W-:Y:S01]  /*40e0*/  UMOV UR25, UR57 ;  /* 0x0000003900197c82 */ /* 0x000fe20008000000 */
[----:B------:R-:W-:Y:S01]  /*40f0*/  UMOV UR27, UR59 ;  /* 0x0000003b001b7c82 */ /* 0x000fe20008000000 */
[----:B------:R-:W-:Y:S01]  /*4100*/  @!P4 R2UR UR22, R14 ;  /* 0x000000000e16c2ca */ /* 0x000fe200000e0000 */
[----:B------:R-:W-:Y:S01]  /*4110*/  UMOV UR28, UR36 ;  /* 0x00000024001c7c82 */ /* 0x000fe20008000000 */
[----:B------:R-:W-:Y:S01]  /*4120*/  @!P4 R2UR UR23, R15 ;  /* 0x000000000f17c2ca */ /* 0x000fe200000e0000 */
[----:B------:R-:W-:Y:S01]  /*4130*/  @!UP3 UIADD3 UR18, UPT, UPT, UR58, 0x40, URZ ;  /* 0x000000403a12b890 */ /* 0x000fe2000fffe0ff */
[----:B------:R-:W-:Y:S01]  /*4140*/  @!P4 IMAD.X R3, RZ, RZ, R39, P0 ;  /* 0x000000ffff03c224 */ /* 0x000fe200000e0627 */
[----:B------:R-:W-:Y:S01]  /*4150*/  @!UP3 UIADD3 UR16, UPT, UPT, UR4, 0x2200, URZ ;  /* 0x000022000410b890 */ /* 0x000fe2000fffe0ff */
[----:B------:R-:W-:Y:S01]  /*4160*/  VOTEU.ALL UP0, P4 ;  /* 0x0000000000ff7886 */ /* 0x000fe20002000000 */
[----:B------:R-:W-:Y:S01]  /*4170*/  UMOV UR17, UR57 ;  /* 0x0000003900117c82 */ /* 0x000fe20008000000 */
[----:B------:R-:W-:Y:S01]  /*4180*/  UMOV UR19, UR59 ;  /* 0x0000003b00137c82 */ /* 0x000fe20008000000 */
[----:B------:R-:W-:Y:S01]  /*4190*/  UMOV UR20, UR36 ;  /* 0x0000002400147c82 */ /* 0x000fe20008000000 */
[----:B------:R-:W-:Y:S02]  /*41a0*/  @!UP3 UIADD3 UR10, UPT, UPT, UR58, 0x60, URZ ;  /* 0x000000603a0ab890 */ /* 0x000fe4000fffe0ff */
[----:B------:R-:W-:Y:S03]  /*41b0*/  @!UP3 UIADD3 UR8, UPT, UPT, UR4, 0x3200, URZ ;  /* 0x000032000408b890 */ /* 0x000fe6000fffe0ff */
[----:B------:R1:W-:Y:S01]  /*41c0*/  @!UP2 UTMALDG.3D [UR56], [UR22], desc[UR14] ;  /* 0x00000e381600a5b4 */ /* 0x0003e20008011000 */
[----:B------:R-:W-:Y:S01]  /*41d0*/  UMOV UR9, UR57 ;  /* 0x0000003900097c82 */ /* 0x000fe20008000000 */
[----:B------:R-:W-:Y:S01]  /*41e0*/  UMOV UR11, UR59 ;  /* 0x0000003b000b7c82 */ /* 0x000fe20008000000 */
[----:B------:R-:W-:Y:S01]  /*41f0*/  UMOV UR12, UR36 ;  /* 0x00000024000c7c82 */ /* 0x000fe20008000000 */
[----:B------:R-:W-:Y:S01]  /*4200*/  UPRMT UR7, UR37, 0x654, UR57 ;  /* 0x0000065425077896 */ /* 0x000fe20008000039 */
[----:B------:R1:W-:Y:S01]  /*4210*/  @!UP1 UTMALDG.3D [UR24], [UR22], desc[UR14] ;  /* 0x00000e18160095b4 */ /* 0x0003e20008011000 */
[----:B------:R-:W-:Y:S01]  /*4220*/  VOTEU.ALL UP1, P4 ;  /* 0x0000000000ff7886 */ /* 0x000fe20002020000 */
[----:B------:R1:W-:Y:S04]  /*4230*/  @!UP0 UTMALDG.3D [UR16], [UR22], desc[UR14] ;  /* 0x00000e10160085b4 */ /* 0x0003e80008011000 */
[----:B------:R1:W-:Y:S01]  /*4240*/  @!UP1 UTMALDG.3D [UR8], [UR22], desc[UR14] ;  /* 0x00000e08160095b4 */ /* 0x0003e20008011000 */
[----:B------:R1:W-:Y:S01]  /*4250*/  @!P4 SYNCS.ARRIVE.TRANS64.RED.A0TR RZ, [UR4+0x60], R0 ;  /* 0x00006000ffffc9a7 */ /* 0x0003e20008300404 */
[----:B------:R-:W-:Y:S01]  /*4260*/  SYNCS.ARRIVE.TRANS64.RED.A1T0 RZ, [UR7], RZ ;  /* 0x000000ffffff79a7 */ /* 0x000fe20008100407 */
[----:B------:R-:W2:Y:S02]  /*4270*/  SYNCS.PHASECHK.TRANS64.TRYWAIT P2, [UR4+0x88], R11 ;  /* 0x0000880bff0075a7 */ /* 0x000ea40008041104 */
[----:B-12---:R-:W-:Y:S05]  /*4280*/  @!P2 BRA `(.L_x_69) ;  /* 0x0000005800f0a947 */ /* 0x006fea0003800000 */
.L_x_156:
        /* <DEDUP_REMOVED lines=8> */
[----:B------:R-:W-:Y:S01]  /*4310*/  @!UP3 UIADD3 UR48, UPT, UPT, UR4, 0x4200, URZ ;  /* 0x000042000430b890 */ /* 0x000fe2000fffe0ff */
[----:B------:R-:W-:Y:S01]  /*4320*/  @!P4 IADD3 R37, P0, PT, R38, 0x780, RZ ;  /* 0x000007802625c810 */ /* 0x000fe20007f1e0ff */
[----:B------:R-:W-:Y:S01]  /*4330*/  UMOV UR50, UR58 ;  /* 0x0000003a00327c82 */ /* 0x000fe20008000000 */
[----:B------:R-:W-:Y:S01]  /*4340*/  UMOV UR52, UR36 ;  /* 0x0000002400347c82 */ /* 0x000fe20008000000 */
[----:B------:R-:W-:Y:S01]  /*4350*/  @!UP3 UIADD3 UR26, UPT, UPT, UR58, 0x20, URZ ;  /* 0x000000203a1ab890 */ /* 0x000fe2000fffe0ff */
[----:B------:R-:W-:Y:S01]  /*4360*/  IMAD.U32 R14, RZ, RZ, UR8 ;  /* 0x00000008ff0e7e24 */ /* 0x000fe2000f8e00ff */
[----:B------:R-:W-:Y:S01]  /*4370*/  @!UP3 UIADD3 UR24, UPT, UPT, UR4, 0x5200, URZ ;  /* 0x000052000418b890 */ /* 0x000fe2000fffe0ff */
[----:B------:R-:W-:Y:S01]  /*4380*/  IMAD.U32 R15, RZ, RZ, UR7 ;  /* 0x00000007ff0f7e24 */ /* 0x000fe2000f8e00ff */
[----:B------:R-:W-:Y:S01]  /*4390*/  VOTEU.ALL UP1, P4 ;  /* 0x0000000000ff7886 */ /* 0x000fe20002020000 */
[----:B------:R-:W-:Y:S01]  /*43a0*/  UMOV UR25, UR49 ;  /* 0x0000003100197c82 */ /* 0x000fe20008000000 */
[----:B------:R-:W-:Y:S01]  /*43b0*/  @!P4 R2UR UR22, R14 ;  /* 0x000000000e16c2ca */ /* 0x000fe200000e0000 */
[----:B------:R-:W-:Y:S01]  /*43c0*/  UMOV UR28, UR36 ;  /* 0x00000024001c7c82 */ /* 0x000fe20008000000 */
[----:B------:R-:W-:Y:S01]  /*43d0*/  @!P4 R2UR UR23, R15 ;  /* 0x000000000f17c2ca */ /* 0x000fe200000e0000 */
[----:B------:R-:W-:Y:S01]  /*43e0*/  UMOV UR27, UR51 ;  /* 0x00000033001b7c82 */ /* 0x000fe20008000000 */
        /* <DEDUP_REMOVED lines=8> */
[----:B------:R-:W-:Y:S02]  /*4470*/  @!UP3 UIADD3 UR8, UPT, UPT, UR4, 0x7200, URZ ;  /* 0x000072000408b890 */ /* 0x000fe4000fffe0ff */
        /* <DEDUP_REMOVED lines=13> */
.L_x_158:
[----:B------:R-:W2:Y:S01]  /*4550*/  LDC.64 R16, c[0x0][0xd10] ;  /* 0x00034400ff107b82 */ /* 0x000ea20000000a00 */
[----:B------:R-:W-:Y:S01]  /*4560*/  @!P4 R2UR UR8, R37 ;  /* 0x000000002508c2ca */ /* 0x000fe200000e0000 */
[----:B------:R-:W-:Y:S01]  /*4570*/  VOTEU.ALL UP3, P4 ;  /* 0x0000000000ff7886 */ /* 0x000fe20002060000 */
[----:B------:R-:W-:Y:S01]  /*4580*/  @!P4 R2UR UR7, R24 ;  /* 0x000000001807c2ca */ /* 0x000fe200000e0000 */
[----:B------:R-:W-:Y:S01]  /*4590*/  VOTEU.ALL UP2, P4 ;  /* 0x0000000000ff7886 */ /* 0x000fe20002040000 */
[----:B------:R-:W-:Y:S03]  /*45a0*/  UMOV UR14, 0x0 ;  /* 0x00000000000e7882 */ /* 0x000fe60000000000 */
[----:B------:R-:W3:Y:S01]  /*45b0*/  LDC.64 R14, c[0x0][0xd18] ;  /* 0x00034600ff0e7b82 */ /* 0x000ee20000000a00 */
[----:B------:R-:W-:Y:S01]  /*45c0*/  @!UP3 UIADD3 UR43, UPT, UPT, UR59, 0x40, URZ ;  /* 0x000000403b2bb890 */ /* 0x000fe2000fffe0ff */
[----:B------:R-:W-:Y:S01]  /*45d0*/  @!P4 IMAD.MOV.U32 R24, RZ, RZ, 0x4000 ;  /* 0x00004000ff18c424 */ /* 0x000fe200078e00ff */
[----:B------:R-:W-:Y:S01]  /*45e0*/  @!UP3 UIADD3 UR40, UPT, UPT, UR4, 0x8200, URZ ;  /* 0x000082000428b890 */ /* 0x000fe2000fffe0ff */
[----:B------:R-:W-:Y:S01]  /*45f0*/  @P3 SHF.R.U32.HI R33, RZ, 0x10, R29 ;  /* 0x00000010ff213819 */ /* 0x000fe2000001161d */
[----:B------:R-:W-:Y:S03]  /*4600*/  UMOV UR15, 0x10000000 ;  /* 0x10000000000f7882 */ /* 0x000fe60000000000 */
[----:B-1----:R-:W1:Y:S01]  /*4610*/  @!P1 LDC R0, c[0x0][0xd20] ;  /* 0x00034800ff009b82 */ /* 0x002e620000000800 */
[----:B------:R-:W-:Y:S01]  /*4620*/  UMOV UR42, UR58 ;  /* 0x0000003a002a7c82 */ /* 0x000fe20008000000 */
[----:B------:R-:W-:Y:S01]  /*4630*/  IMAD.U32 R40, RZ, RZ, UR8 ;  /* 0x00000008ff287e24 */ /* 0x000fe2000f8e00ff */
[----:B------:R-:W-:Y:S05]  /*4640*/  UMOV UR44, UR36 ;  /* 0x00000024002c7c82 */ /* 0x000fea0008000000 */
[----:B------:R-:W4:Y:S01]  /*4650*/  @!P1 LDC R3, c[0x0][0xd0c] ;  /* 0x00034300ff039b82 */ /* 0x000f220000000800 */
[----:B------:R-:W-:Y:S01]  /*4660*/  IMAD.U32 R41, RZ, RZ, UR7 ;  /* 0x00000007ff297e24 */ /* 0x000fe2000f8e00ff */
[----:B------:R-:W-:Y:S01]  /*4670*/  @!UP3 UIADD3 UR26, UPT, UPT, UR58, 0x20, URZ ;  /* 0x000000203a1ab890 */ /* 0x000fe2000fffe0ff */
[----:B------:R-:W-:Y:S01]  /*4680*/  @!P4 R2UR UR22, R40 ;  /* 0x000000002816c2ca */ /* 0x000fe200000e0000 */
[----:B------:R-:W-:Y:S01]  /*4690*/  @!UP3 UIADD3 UR24, UPT, UPT, UR4, 0x9200, URZ ;  /* 0x000092000418b890 */ /* 0x000fe2000fffe0ff */
[----:B------:R-:W-:Y:S01]  /*46a0*/  VIADD R35, R35, 0x1 ;  /* 0x0000000123237836 */ /* 0x000fe20000000000 */
[----:B------:R-:W-:Y:S01]  /*46b0*/  @!P4 R2UR UR23, R41 ;  /* 0x000000002917c2ca */ /* 0x000fe200000e0000 */
[----:B------:R-:W-:Y:S01]  /*46c0*/  VOTEU.ALL UP1, P4 ;  /* 0x0000000000ff7886 */ /* 0x000fe20002020000 */
[----:B------:R-:W-:Y:S01]  /*46d0*/  UMOV UR25, UR41 ;  /* 0x0000002900197c82 */ /* 0x000fe20008000000 */
[----:B------:R-:W-:Y:S01]  /*46e0*/  UMOV UR28, UR36 ;  /* 0x00000024001c7c82 */ /* 0x000fe20008000000 */
[----:B------:R-:W-:Y:S01]  /*46f0*/  UMOV UR27, UR43 ;  /* 0x0000002b001b7c82 */ /* 0x000fe20008000000 */
[----:B------:R-:W-:Y:S02]  /*4700*/  @!UP3 UIADD3 UR18, UPT, UPT, UR58, 0x40, URZ ;  /* 0x000000403a12b890 */ /* 0x000fe4000fffe0ff */
[----:B------:R-:W-:Y:S01]  /*4710*/  @!UP3 UIADD3 UR16, UPT, UPT, UR4, 0xa200, URZ ;  /* 0x0000a2000410b890 */ /* 0x000fe2000fffe0ff */
[----:B------:R-:W-:Y:S01]  /*4720*/  VOTEU.ALL UP0, P4 ;  /* 0x0000000000ff7886 */ /* 0x000fe20002000000 */
[----:B------:R-:W-:Y:S01]  /*4730*/  UMOV UR17, UR41 ;  /* 0x0000002900117c82 */ /* 0x000fe20008000000 */
[----:B------:R-:W-:Y:S01]  /*4740*/  UMOV UR20, UR36 ;  /* 0x0000002400147c82 */ /* 0x000fe20008000000 */
[----:B------:R-:W-:Y:S02]  /*4750*/  UMOV UR19, UR43 ;  /* 0x0000002b00137c82 */ /* 0x000fe40008000000 */
[----:B------:R1:W-:Y:S01]  /*4760*/  @!UP2 UTMALDG.3D [UR40], [UR22], desc[UR14] ;  /* 0x00000e281600a5b4 */ /* 0x0003e20008011000 */
[----:B------:R-:W-:Y:S02]  /*4770*/  @!UP3 UIADD3 UR10, UPT, UPT, UR58, 0x60, URZ ;  /* 0x000000603a0ab890 */ /* 0x000fe4000fffe0ff */
[----:B------:R-:W-:Y:S01]  /*4780*/  @!UP3 UIADD3 UR8, UPT, UPT, UR4, 0xb200, URZ ;  /* 0x0000b2000408b890 */ /* 0x000fe2000fffe0ff */
[----:B------:R-:W-:Y:S01]  /*4790*/  UMOV UR9, UR41 ;  /* 0x0000002900097c82 */ /* 0x000fe20008000000 */
[----:B------:R-:W-:Y:S01]  /*47a0*/  UMOV UR12, UR36 ;  /* 0x00000024000c7c82 */ /* 0x000fe20008000000 */
[----:B------:R-:W-:Y:S01]  /*47b0*/  UMOV UR11, UR43 ;  /* 0x0000002b000b7c82 */ /* 0x000fe20008000000 */
[----:B------:R1:W-:Y:S01]  /*47c0*/  @!UP1 UTMALDG.3D [UR24], [UR22], desc[UR14] ;  /* 0x00000e18160095b4 */ /* 0x0003e20008011000 */
[----:B------:R-:W-:Y:S01]  /*47d0*/  VOTEU.ALL UP1, P4 ;  /* 0x0000000000ff7886 */ /* 0x000fe20002020000 */
[----:B------:R-:W-:Y:S01]  /*47e0*/  UPRMT UR7, UR37, 0x654, UR41 ;  /* 0x0000065425077896 */ /* 0x000fe20008000029 */
[----:B--2---:R-:W-:Y:S01]  /*47f0*/  @!P1 IMAD.HI.U32 R12, R13, R16, RZ ;  /* 0x000000100d0c9227 */ /* 0x004fe200078e00ff */
[----:B---3--:R-:W-:Y:S02]  /*4800*/  @!P1 ISETP.NE.AND P0, PT, R14, 0x1, PT ;  /* 0x000000010e00980c */ /* 0x008fe40003f05270 */
[----:B----4-:R-:W-:Y:S01]  /*4810*/  @!P1 ISETP.NE.AND P2, PT, R3, 0x1, PT ;  /* 0x000000010300980c */ /* 0x010fe20003f45270 */
[C---:B------:R-:W-:Y:S01]  /*4820*/  @!P1 IMAD.HI.U32 R9, R10.reuse, R15, RZ ;  /* 0x0000000f0a099227 */ /* 0x040fe200078e00ff */
[----:B------:R2:W-:Y:S02]  /*4830*/  @!UP0 UTMALDG.3D [UR16], [UR22], desc[UR14] ;  /* 0x00000e10160085b4 */ /* 0x0005e40008011000 */
[----:B------:R-:W-:Y:S02]  /*4840*/  @!P1 SHF.R.U32.HI R12, RZ, R17, R12 ;  /* 0x00000011ff0c9219 */ /* 0x000fe4000001160c */
[----:B-1----:R-:W-:Y:S02]  /*4850*/  @!P1 SHF.R.U32.HI R9, RZ, R0, R9 ;  /* 0x00000000ff099219 */ /* 0x002fe40000011609 */
[----:B------:R-:W-:Y:S01]  /*4860*/  @!P1 SEL R12, R13, R12, !P2 ;  /* 0x0000000c0d0c9207 */ /* 0x000fe20005000000 */
[----:B------:R2:W-:Y:S01]  /*4870*/  @!UP1 UTMALDG.3D [UR8], [UR22], desc[UR14] ;  /* 0x00000e08160095b4 */ /* 0x0005e20008011000 */
[----:B------:R2:W-:Y:S01]  /*4880*/  @!P4 SYNCS.ARRIVE.TRANS64.RED.A0TR RZ, [UR4+0x70], R24 ;  /* 0x00007018ffffc9a7 */ /* 0x0005e20008300404 */
[----:B------:R-:W-:Y:S05]  /*4890*/  @!P1 SEL R9, R10, R9, !P0 ;  /* 0x000000090a099207 */ /* 0x000fea0004000000 */
[----:B------:R-:W-:Y:S02]  /*48a0*/  @!P1 IMAD.IADD R0, R9, 0x1, -R12 ;  /* 0x0000000109009824 */ /* 0x000fe400078e0a0c */
[----:B------:R-:W-:Y:S02]  /*48b0*/  @!P1 IMAD.IADD R9, R12, 0x1, -R9 ;  /* 0x000000010c099824 */ /* 0x000fe400078e0a09 */
[----:B------:R-:W-:Y:S02]  /*48c0*/  @!P1 IMAD R13, R0, R3, R13 ;  /* 0x00000003000d9224 */ /* 0x000fe400078e020d */
[----:B------:R-:W-:Y:S01]  /*48d0*/  @!P1 IMAD R10, R9, R14, R10 ;  /* 0x0000000e090a9224 */ /* 0x000fe200078e020a */
[----:B------:R-:W-:Y:S01]  /*48e0*/  SYNCS.ARRIVE.TRANS64.RED.A1T0 RZ, [UR7], RZ ;  /* 0x000000ffffff79a7 */ /* 0x000fe20008100407 */
[----:B------:R-:W1:Y:S02]  /*48f0*/  SYNCS.PHASECHK.TRANS64.TRYWAIT P5, [UR4+0x98], R11 ;  /* 0x0000980bff0075a7 */ /* 0x000e6400080a1104 */
[----:B-12---:R-:W-:Y:S05]  /*4900*/  @!P5 BRA `(.L_x_71) ;  /* 0x000000540080d947 */ /* 0x006fea0003800000 */
.L_x_160:
[----:B------:R-:W-:Y:S01]  /*4910*/  @!P4 IADD3 R3, P0, PT, R38, 0x780, RZ ;  /* 0x000007802603c810 */ /* 0x000fe20007f1e0ff */
[----:B------:R-:W-:Y:S01]  /*4920*/  VOTEU.ALL UP2, P4 ;  /* 0x0000000000ff7886 */ /* 0x000fe20002040000 */
[----:B------:R-:W-:Y:S01]  /*4930*/  UMOV UR14, 0x0 ;  /* 0x00000000000e7882 */ /* 0x000fe20000000000 */
[----:B------:R-:W-:Y:S01]  /*4940*/  UMOV UR15, 0x10000000 ;  /* 0x10000000000f7882 */ /* 0x000fe20000000000 */
[----:B------:R-:W-:Y:S01]  /*4950*/  @!P4 R2UR UR8, R3 ;  /* 0x000000000308c2ca */ /* 0x000fe200000e0000 */
[----:B-1----:R-:W-:Y:S01]  /*4960*/  @!P4 IMAD.X R0, RZ, RZ, R39, P0 ;  /* 0x000000ffff00c224 */ /* 0x002fe200000e0627 */
[----:B------:R-:W-:Y:S01]  /*4970*/  UMOV UR34, UR58 ;  /* 0x0000003a00227c82 */ /* 0x000fe20008000000 */
[----:B------:R-:W-:Y:S01]  /*4980*/  VOTEU.ALL UP1, P4 ;  /* 0x0000000000ff7886 */ /* 0x000fe20002020000 */
[----:B------:R-:W-:Y:S01]  /*4990*/  UMOV UR12, UR36 ;  /* 0x00000024000c7c82 */ /* 0x000fe20008000000 */
[----:B------:R-:W-:Y:S01]  /*49a0*/  VOTEU.ALL UP3, P4 ;  /* 0x0000000000ff7886 */ /* 0x000fe20002060000 */
[----:B------:R-:W-:Y:S01]  /*49b0*/  @!P4 R2UR UR7, R0 ;  /* 0x000000000007c2ca */ /* 0x000fe200000e0000 */
[----:B------:R-:W-:Y:S01]  /*49c0*/  VOTEU.ALL UP0, P4 ;  /* 0x0000000000ff7886 */ /* 0x000fe20002000000 */
[----:B------:R-:W-:Y:S01]  /*49d0*/  UMOV UR28, UR36 ;  /* 0x00000024001c7c82 */ /* 0x000fe20008000000 */
[----:B------:R-:W-:Y:S01]  /*49e0*/  UMOV UR20, UR36 ;  /* 0x0000002400147c82 */ /* 0x000fe20008000000 */
[----:B------:R-:W-:Y:S01]  /*49f0*/  @!UP3 UIADD3 UR33, UPT, UPT, UR4, 0x78, URZ ;  /* 0x000000780421b890 */ /* 0x000fe2000fffe0ff */
[----:B------:R-:W-:Y:S01]  /*4a00*/  IMAD.IADD R0, R13, 0x1, R88 ;  /* 0x000000010d007824 */ /* 0x000fe200078e0258 */
[----:B------:R-:W-:Y:S01]  /*4a10*/  @!UP3 UIADD3 UR35, UPT, UPT, UR59, 0x60, URZ ;  /* 0x000000603b23b890 */ /* 0x000fe2000fffe0ff */
[----:B------:R-:W-:Y:S01]  /*4a20*/  IMAD.U32 R14, RZ, RZ, UR8 ;  /* 0x00000008ff0e7e24 */ /* 0x000fe2000f8e00ff */
[----:B------:R-:W-:Y:S01]  /*4a30*/  @!UP3 UIADD3 UR32, UPT, UPT, UR4, 0xc200, URZ ;  /* 0x0000c2000420b890 */ /* 0x000fe2000fffe0ff */
[----:B------:R-:W-:Y:S01]  /*4a40*/  ISETP.NE.AND P0, PT, R35, 0x2, PT ;  /* 0x000000022300780c */ /* 0x000fe20003f05270 */
[----:B------:R-:W-:Y:S01]  /*4a50*/  @!UP3 UIADD3 UR10, UPT, UPT, UR58, 0x20, URZ ;  /* 0x000000203a0ab890 */ /* 0x000fe2000fffe0ff */
[----:B------:R-:W-:Y:S01]  /*4a60*/  LOP3.LUT R36, R36, 0x1, RZ, 0x3c, !PT ;  /* 0x0000000124247812 */ /* 0x000fe200078e3cff */
[----:B------:R-:W-:Y:S01]  /*4a70*/  @!UP3 UIADD3 UR8, UPT, UPT, UR4, 0xd200, URZ ;  /* 0x0000d2000408b890 */ /* 0x000fe2000fffe0ff */
[----:B------:R-:W-:Y:S01]  /*4a80*/  IMAD.U32 R15, RZ, RZ, UR7 ;  /* 0x00000007ff0f7e24 */ /* 0x000fe2000f8e00ff */
[----:B------:R-:W-:Y:S01]  /*4a90*/  @!P4 R2UR UR22, R14 ;  /* 0x000000000e16c2ca */ /* 0x000fe200000e0000 */
[----:B------:R-:W-:Y:S01]  /*4aa0*/  UMOV UR9, UR33 ;  /* 0x0000002100097c82 */ /* 0x000fe20008000000 */
[----:B------:R-:W-:Y:S01]  /*4ab0*/  UMOV UR11, UR35 ;  /* 0x00000023000b7c82 */ /* 0x000fe20008000000 */
[----:B------:R-:W-:Y:S01]  /*4ac0*/  @!UP3 UIADD3 UR26, UPT, UPT, UR58, 0x40, URZ ;  /* 0x000000403a1ab890 */ /* 0x000fe2000fffe0ff */
[----:B------:R-:W-:Y:S01]  /*4ad0*/  @!P4 R2UR UR23, R15 ;  /* 0x000000000f17c2ca */ /* 0x000fe200000e0000 */
[----:B------:R-:W-:Y:S01]  /*4ae0*/  @!UP3 UIADD3 UR24, UPT, UPT, UR4, 0xe200, URZ ;  /* 0x0000e2000418b890 */ /* 0x000fe2000fffe0ff */
[----:B------:R-:W-:Y:S01]  /*4af0*/  SEL R3, RZ, 0x1, P0 ;  /* 0x00000001ff037807 */ /* 0x000fe20000000000 */
[----:B------:R-:W-:Y:S01]  /*4b00*/  UMOV UR25, UR33 ;  /* 0x0000002100197c82 */ /* 0x000fe20008000000 */
[----:B------:R-:W-:Y:S01]  /*4b10*/  UMOV UR27, UR35 ;  /* 0x00000023001b7c82 */ /* 0x000fe20008000000 */
[----:B------:R-:W-:Y:S01]  /*4b20*/  @!UP3 UIADD3 UR18, UPT, UPT, UR58, 0x60, URZ ;  /* 0x000000603a12b890 */ /* 0x000fe2000fffe0ff */
[----:B------:R-:W-:Y:S01]  /*4b30*/  LOP3.LUT R34, R34, R3, RZ, 0x3c, !PT ;  /* 0x0000000322227212 */ /* 0x000fe200078e3cff */
[----:B------:R-:W-:Y:S01]  /*4b40*/  @!UP3 UIADD3 UR16, UPT, UPT, UR4, 0xf200, URZ ;  /* 0x0000f2000410b890 */ /* 0x000fe2000fffe0ff */
[----:B------:R-:W-:Y:S01]  /*4b50*/  IMAD.IADD R24, R10, 0x1, R81 ;  /* 0x000000010a187824 */ /* 0x000fe200078e0251 */
[----:B------:R-:W-:Y:S01]  /*4b60*/  UMOV UR17, UR33 ;  /* 0x0000002100117c82 */ /* 0x000fe20008000000 */
[----:B------:R-:W-:Y:S01]  /*4b70*/  UMOV UR19, UR35 ;  /* 0x0000002300137c82 */ /* 0x000fe20008000000 */
[----:B------:R-:W-:Y:S02]  /*4b80*/  SEL R35, R35, RZ, P0 ;  /* 0x000000ff23237207 */ /* 0x000fe40000000000 */
[----:B------:R1:W-:Y:S01]  /*4b90*/  @!UP2 UTMALDG.3D [UR32], [UR22], desc[UR14] ;  /* 0x00000e201600a5b4 */ /* 0x0003e20008011000 */
[----:B------:R2:W-:Y:S01]  /*4ba0*/  @!UP1 UTMALDG.3D [UR8], [UR22], desc[UR14] ;  /* 0x00000e08160095b4 */ /* 0x0005e20008011000 */
[----:B------:R-:W-:Y:S01]  /*4bb0*/  VOTEU.ALL UP1, P4 ;  /* 0x0000000000ff7886 */ /* 0x000fe20002020000 */
[----:B------:R4:W-:Y:S04]  /*4bc0*/  @!UP0 UTMALDG.3D [UR24], [UR22], desc[UR14] ;  /* 0x00000e18160085b4 */ /* 0x0009e80008011000 */
[----:B------:R4:W-:Y:S01]  /*4bd0*/  @!UP1 UTMALDG.3D [UR16], [UR22], desc[UR14] ;  /* 0x00000e10160095b4 */ /* 0x0009e20008011000 */
[----:B------:R4:W-:Y:S01]  /*4be0*/  @!P4 SYNCS.ARRIVE.TRANS64.RED.A0TR RZ, [UR4+0x78], R32 ;  /* 0x00007820ffffc9a7 */ /* 0x0009e20008300404 */
[----:B------:R-:W-:Y:S01]  /*4bf0*/  UPLOP3.LUT UP1, UPT, UPT, UPT, UPT, 0x80, 0x8 ;  /* 0x000000000008789c */ /* 0x000fe20003f2f070 */
[----:B-1----:R-:W-:Y:S01]  /*4c00*/  @P3 R2UR UR36, R33 ;  /* 0x00000000212432ca */ /* 0x002fe200000e0000 */
[----:B------:R-:W-:Y:S01]  /*4c10*/  SYNCS.ARRIVE.TRANS64.RED.A1T0 RZ, [UR5], RZ ;  /* 0x000000ffffff79a7 */ /* 0x000fe20008100405 */
[----:B--2---:R-:W-:Y:S01]  /*4c20*/  R2UR UR11, R0 ;  /* 0x00000000000b72ca */ /* 0x004fe200000e0000 */
[----:B------:R-:W-:Y:S03]  /*4c30*/  @!UPT UIADD3 URZ, UPT, UPT, URZ, URZ, URZ ;  /* 0x000000fffffff290 */ /* 0x000fe6000fffe0ff */
[----:B------:R-:W-:Y:S11]  /*4c40*/  @P3 BRA `(.L_x_72) ;  /* 0xffffffec004c3947 */ /* 0x000ff6000383ffff */
[----:B------:R-:W-:-:S04]  /*4c50*/  SHF.L.U32 R3, R36, 0x1f, RZ ;  /* 0x0000001f24037819 */ /* 0x000fc800000006ff */
[----:B------:R-:W1:Y:S02]  /*4c60*/  SYNCS.PHASECHK.TRANS64.TRYWAIT P0, [UR4+0x80], R3 ;  /* 0x00008003ff0075a7 */ /* 0x000e640008001104 */
[----:B-1----:R-:W-:Y:S05]  /*4c70*/  @!P0 BRA `(.L_x_73) ;  /* 0x0000005000bc8947 */ /* 0x002fea0003800000 */
.L_x_162:
[----:B------:R-:W2:Y:S02]  /*4c80*/  SYNCS.PHASECHK.TRANS64.TRYWAIT P0, [UR4+0x88], R3 ;  /* 0x00008803ff0075a7 */ /* 0x000ea40008001104 */
[----:B--2---:R-:W-:Y:S05]  /*4c90*/  @!P0 BRA `(.L_x_74) ;  /* 0x0000005000cc8947 */ /* 0x004fea0003800000 */
.L_x_164:
[----:B------:R-:W2:Y:S02]  /*4ca0*/  SYNCS.PHASECHK.TRANS64.TRYWAIT P0, [UR4+0x90], R3 ;  /* 0x00009003ff0075a7 */ /* 0x000ea40008001104 */
[----:B--2---:R-:W-:Y:S05]  /*4cb0*/  @!P0 BRA `(.L_x_75) ;  /* 0x0000005000dc8947 */ /* 0x004fea0003800000 */
.L_x_166:
[----:B-1----:R-:W-:-:S07]  /*4cc0*/  MOV R0, UR4 ;  /* 0x0000000400007c02 */ /* 0x002fce0008000f00 */
.L_x_76:
[----:B-1----:R-:W-:-:S04]  /*4cd0*/  SHF.L.U32 R3, R36, 0x1f, RZ ;  /* 0x0000001f24037819 */ /* 0x002fc800000006ff */
[----:B------:R1:W2:Y:S03]  /*4ce0*/  SYNCS.PHASECHK.TRANS64.TRYWAIT P0, [R0+URZ+0x98], R3 ;  /* 0x00009803000075a7 */ /* 0x0002a600080011ff */
[----:B--2---:R-:W-:Y:S05]  /*4cf0*/  @!P0 NANOSLEEP.SYNCS 0x989680 ;  /* 0x009896800000895d */ /* 0x004fea0003900000 */
[----:B------:R-:W2:Y:S02]  /*4d00*/  @!P0 SYNCS.PHASECHK.TRANS64 P0, [R0+URZ+0x98], R3 ;  /* 0x00009803000085a7 */ /* 0x000ea400080010ff */
[----:B--2-4-:R-:W-:Y:S05]  /*4d10*/  @P0 EXIT ;  /* 0x000000000000094d */ /* 0x014fea0003800000 */
[----:B------:R-:W-:Y:S05]  /*4d20*/  BRA `(.L_x_76) ;  /* 0xfffffffc00e87947 */ /* 0x000fea000383ffff */
.L_x_61:
[----:B------:R-:W-:-:S06]  /*4d30*/  UISETP.GE.AND UP0, UPT, UR8, 0x4, UPT ;  /* 0x000000040800788c */ /* 0x000fcc000bf06270 */
[----:B------:R-:W-:-:S13]  /*4d40*/  PLOP3.LUT P0, PT, PT, PT, UP0, 0x80, 0x8 ;  /* 0x000000000008781c */ /* 0x000fda0003f0f008 */
[----:B------:R-:W-:Y:S05]  /*4d50*/  @!P0 EXIT ;  /* 0x000000000000894d */ /* 0x000fea0003800000 */
[----:B------:R-:W-:Y:S01]  /*4d60*/  BAR.SYNC.DEFER_BLOCKING 0x6, 0xa0 ;  /* 0x0182800000007b1d */ /* 0x000fe20000010000 */
[C---:B------:R-:W-:Y:S01]  /*4d70*/  IMAD.SHL.U32 R4, R103.reuse, 0x4, RZ ;  /* 0x0000000467047824 */ /* 0x040fe200078e00ff */
[C---:B------:R-:W-:Y:S01]  /*4d80*/  R2P PR, R103.reuse, 0x18 ;  /* 0x0000001867007804 */ /* 0x040fe20000000000 */
[C---:B------:R-:W-:Y:S02]  /*4d90*/  IMAD.SHL.U32 R97, R103.reuse, 0x80, RZ ;  /* 0x0000008067617824 */ /* 0x040fe400078e00ff */
[----:B------:R-:W-:Y:S01]  /*4da0*/  HFMA2 R102, -RZ, RZ, 0, 9.5367431640625e-06 ;  /* 0x000000a0ff667431 */ /* 0x000fe200000001ff */
[----:B------:R-:W-:Y:S01]  /*4db0*/  SHF.L.U32 R45, R103, 0x10, RZ ;  /* 0x00000010672d7819 */ /* 0x000fe200000006ff */
[----:B------:R-:W-:Y:S01]  /*4dc0*/  UMOV UR48, 0x400 ;  /* 0x0000040000307882 */ /* 0x000fe20000000000 */
[----:B------:R-:W1:Y:S01]  /*4dd0*/  LDC R93, c[0x0][0x370] ;  /* 0x0000dc00ff5d7b82 */ /* 0x000e620000000800 */
[----:B------:R-:W-:Y:S01]  /*4de0*/  ULEA UR48, UR37, UR48, 0x18 ;  /* 0x0000003025307291 */ /* 0x000fe2000f8ec0ff */
[----:B------:R-:W-:Y:S01]  /*4df0*/  LOP3.LUT R97, R97, 0x307c, R4, 0xc8, !PT ;  /* 0x0000307c61617812 */ /* 0x000fe200078ec804 */
[----:B------:R-:W-:Y:S01]  /*4e00*/  HFMA2 R107, -RZ, RZ, 0, 0 ;  /* 0x00000000ff6b7431 */ /* 0x000fe200000001ff */
[----:B------:R-:W-:Y:S01]  /*4e10*/  LOP3.LUT R45, R45, 0x600000, RZ, 0xc0, !PT ;  /* 0x006000002d2d7812 */ /* 0x000fe200078ec0ff */
[----:B------:R-:W-:Y:S01]  /*4e20*/  UIADD3 UR4, UPT, UPT, UR48, 0x200, URZ ;  /* 0x0000020030047890 */ /* 0x000fe2000fffe0ff */
[----:B------:R-:W-:Y:S01]  /*4e30*/  LOP3.LUT R103, R103, 0x60, RZ, 0xc0, !PT ;  /* 0x0000006067677812 */ /* 0x000fe200078ec0ff */
[----:B------:R-:W-:Y:S01]  /*4e40*/  VIADD R91, R97, UR48 ;  /* 0x00000030615b7c36 */ /* 0x000fe20008000000 */
[----:B------:R-:W2:Y:S01]  /*4e50*/  LDC R42, c[0x0][0xd0c] ;  /* 0x00034300ff2a7b82 */ /* 0x000ea20000000800 */
[----:B------:R-:W-:Y:S01]  /*4e60*/  IMAD.MOV.U32 R101, RZ, RZ, 0x1 ;  /* 0x00000001ff657424 */ /* 0x000fe200078e00ff */
[----:B------:R-:W-:Y:S01]  /*4e70*/  MOV R44, RZ ;  /* 0x000000ff002c7202 */ /* 0x000fe20000000f00 */
[C---:B------:R-:W-:Y:S01]  /*4e80*/  VIADD R3, R91.reuse, 0x200 ;  /* 0x000002005b037836 */ /* 0x040fe20000000000 */
[----:B------:R-:W-:Y:S01]  /*4e90*/  IADD3 R95, PT, PT, R91, 0x340, RZ ;  /* 0x000003405b5f7810 */ /* 0x000fe20007ffe0ff */
[----:B------:R-:W-:Y:S01]  /*4ea0*/  IMAD.MOV.U32 R100, RZ, RZ, RZ ;  /* 0x000000ffff647224 */ /* 0x000fe200078e00ff */
[----:B------:R-:W-:Y:S01]  /*4eb0*/  SEL R102, R102, 0x60, !P3 ;  /* 0x0000006066667807 */ /* 0x000fe20005800000 */
[----:B------:R-:W-:Y:S01]  /*4ec0*/  @P4 VIADD R95, R3, 0xc0 ;  /* 0x000000c0035f4836 */ /* 0x000fe20000000000 */
[----:B------:R-:W4:Y:S01]  /*4ed0*/  LDC R90, c[0x0][0xd20] ;  /* 0x00034800ff5a7b82 */ /* 0x000f220000000800 */
[----:B------:R-:W3:Y:S01]  /*4ee0*/  LDS R0, [UR48+0x140] ;  /* 0x00014030ff007984 */ /* 0x000ee20008000800 */
[----:B------:R-:W-:Y:S01]  /*4ef0*/  IMAD.MOV.U32 R99, RZ, RZ, RZ ;  /* 0x000000ffff637224 */ /* 0x000fe200078e00ff */
[----:B------:R-:W-:Y:S01]  /*4f00*/  MOV R96, UR4 ;  /* 0x0000000400607c02 */ /* 0x000fe20008000f00 */
[----:B------:R-:W1:Y:S04]  /*4f10*/  LDCU.64 UR52, c[0x0][0x348] ;  /* 0x00006900ff3477ac */ /* 0x000e680008000a00 */
[----:B------:R-:W1:Y:S01]  /*4f20*/  LDC R40, c[0x0][0xd30] ;  /* 0x00034c00ff287b82 */ /* 0x000e620000000800 */
[----:B------:R-:W1:Y:S01]  /*4f30*/  LDCU.64 UR44, c[0x0][0xa88] ;  /* 0x00015100ff2c77ac */ /* 0x000e620008000a00 */
[----:B------:R-:W1:Y:S06]  /*4f40*/  LDCU.64 UR46, c[0x0][0xa90] ;  /* 0x00015200ff2e77ac */ /* 0x000e6c0008000a00 */
[----:B------:R-:W1:Y:S01]  /*4f50*/  LDC.64 R86, c[0x0][0xd10] ;  /* 0x00034400ff567b82 */ /* 0x000e620000000a00 */
[----:B------:R-:W-:Y:S01]  /*4f60*/  UMOV UR49, URZ ;  /* 0x000000ff00317c82 */ /* 0x000fe20008000000 */
[----:B------:R-:W-:-:S06]  /*4f70*/  UMOV UR51, URZ ;  /* 0x000000ff00337c82 */ /* 0x000fcc0008000000 */
[----:B------:R-:W1:Y:S08]  /*4f80*/  LDC.64 R38, c[0x0][0xd18] ;  /* 0x00034600ff267b82 */ /* 0x000e700000000a00 */
[----:B------:R-:W1:Y:S08]  /*4f90*/  LDC.64 R36, c[0x0][0xd28] ;  /* 0x00034a00ff247b82 */ /* 0x000e700000000a00 */
[----:B------:R-:W1:Y:S01]  /*4fa0*/  LDC.64 R84, c[0x0][0xab0] ;  /* 0x0002ac00ff547b82 */ /* 0x000e620000000a00 */
[----:B---3--:R-:W-:-:S07]  /*4fb0*/  IMAD.IADD R45, R0, 0x1, R45 ;  /* 0x00000001002d7824 */ /* 0x008fce00078e022d */
[----:B------:R-:W3:Y:S08]  /*4fc0*/  LDC.64 R82, c[0x0][0xaa8] ;  /* 0x0002aa00ff527b82 */ /* 0x000ef00000000a00 */
[----:B--2-4-:R-:W1:Y:S02]  /*4fd0*/  LDC R92, c[0x0][0x374] ;  /* 0x0000dd00ff5c7b82 */ /* 0x014e640000000800 */
.L_x_120:
[----:B------:R-:W-:Y:S02]  /*4fe0*/  LEA R0, R107, UR48, 0x3 ;  /* 0x000000306b007c11 */ /* 0x000fe4000f8e18ff */
[----:B------:R-:W-:Y:S02]  /*4ff0*/  SHF.L.U32 R3, R99, 0x1f, RZ ;  /* 0x0000001f63037819 */ /* 0x000fe400000006ff */
[----:B------:R-:W-:Y:S02]  /*5000*/  LEA R16, R107, UR48, 0x4 ;  /* 0x000000306b107c11 */ /* 0x000fe4000f8e20ff */
[----:B------:R-:W2:Y:S02]  /*5010*/  SYNCS.PHASECHK.TRANS64.TRYWAIT P0, [R0+URZ+0xb0], R3 ;  /* 0x0000b003000075a7 */ /* 0x000ea400080011ff */
[----:B--23--:R-:W-:Y:S05]  /*5020*/  @!P0 BRA `(.L_x_77) ;  /* 0x0000005000188947 */ /* 0x00cfea0003800000 */
.L_x_167:
[----:B------:R-:W4:Y:S01]  /*5030*/  LDC.64 R14, c[0x0][0xd10] ;  /* 0x00034400ff0e7b82 */ /* 0x000f220000000a00 */
[----:B------:R-:W3:Y:S01]  /*5040*/  LDS.128 R16, [R16+0x120] ;  /* 0x0001200010107984 */ /* 0x000ee20000000c00 */
[----:B-1----:R-:W-:Y:S01]  /*5050*/  ISETP.NE.AND P1, PT, R40, 0x1, PT ;  /* 0x000000012800780c */ /* 0x002fe20003f25270 */
[----:B--2---:R-:W-:Y:S01]  /*5060*/  VIADD R0, R0, 0xc0 ;  /* 0x000000c000007836 */ /* 0x004fe20000000000 */
[----:B------:R-:W-:Y:S04]  /*5070*/  ISETP.GE.AND P0, PT, R2, 0x1, PT ;  /* 0x000000010200780c */ /* 0x000fe80003f06270 */
[----:B------:R-:W1:Y:S01]  /*5080*/  LDC.64 R12, c[0x0][0xd18] ;  /* 0x00034600ff0c7b82 */ /* 0x000e620000000a00 */
[----:B------:R-:W-:Y:S01]  /*5090*/  PRMT R0, RZ, 0x654, R0 ;  /* 0x00000654ff007816 */ /* 0x000fe20000000000 */
[----:B------:R-:W-:Y:S01]  /*50a0*/  @!PT LDS RZ, [RZ] ;  /* 0x00000000fffff984 */ /* 0x000fe20000000800 */
[----:B------:R-:W-:Y:S01]  /*50b0*/  @!PT LDS RZ, [RZ] ;  /* 0x00000000fffff984 */ /* 0x000fe20000000800 */
[----:B------:R-:W-:Y:S01]  /*50c0*/  @!PT LDS RZ, [RZ] ;  /* 0x00000000fffff984 */ /* 0x000fe20000000800 */
[----:B------:R-:W-:Y:S01]  /*50d0*/  @!PT LDS RZ, [RZ] ;  /* 0x00000000fffff984 */ /* 0x000fe20000000800 */
[----:B------:R2:W-:Y:S06]  /*50e0*/  MEMBAR.ALL.CTA ;  /* 0x0000000000007992 */ /* 0x0005ec0000008000 */
[----:B--2---:R-:W2:Y:S01]  /*50f0*/  FENCE.VIEW.ASYNC.S ;  /* 0x00000000000073c6 */ /* 0x004ea20000000000 */
[----:B------:R-:W1:Y:S08]  /*5100*/  @!P1 LDC R11, c[0x0][0xd20] ;  /* 0x00034800ff0b9b82 */ /* 0x000e700000000800 */
[----:B------:R-:W1:Y:S01]  /*5110*/  @!P1 LDC R10, c[0x0][0xd0c] ;  /* 0x00034300ff0a9b82 */ /* 0x000e620000000800 */
[----:B--2---:R2:W-:Y:S01]  /*5120*/  SYNCS.ARRIVE.TRANS64.RED.A1T0 RZ, [R0+URZ], RZ ;  /* 0x000000ff00ff79a7 */ /* 0x0045e200081004ff */
[----:B---3--:R-:W-:Y:S04]  /*5130*/  LOP3.LUT P4, RZ, R18, 0x1, RZ, 0xc0, !PT ;  /* 0x0000000112ff7812 */ /* 0x008fe8000788c0ff */
[----:B------:R-:W-:Y:S09]  /*5140*/  P2R R104, PR, RZ, 0x10 ;  /* 0x00000010ff687803 */ /* 0x000ff20000000000 */
[----:B------:R-:W-:Y:S02]  /*5150*/  @P4 MOV R43, R16 ;  /* 0x00000010002b4202 */ /* 0x000fe40000000f00 */
[----:B------:R-:W-:Y:S01]  /*5160*/  @P4 LOP3.LUT R41, R17, 0xffff, RZ, 0xc0, !PT ;  /* 0x0000ffff11294812 */ /* 0x000fe200078ec0ff */
[----:B--2-4-:R-:W-:Y:S06]  /*5170*/  @!P0 BRA `(.L_x_78) ;  /* 0x0000000000a48947 */ /* 0x014fec0003800000 */
[----:B------:R-:W-:Y:S01]  /*5180*/  IMAD.HI.U32 R21, R92, R39, RZ ;  /* 0x000000275c157227 */ /* 0x000fe200078e00ff */
[----:B------:R-:W-:Y:S02]  /*5190*/  ISETP.NE.AND P0, PT, R38, 0x1, PT ;  /* 0x000000012600780c */ /* 0x000fe40003f05270 */
[----:B------:R-:W-:Y:S01]  /*51a0*/  ISETP.NE.AND P2, PT, R2, 0x1, PT ;  /* 0x000000010200780c */ /* 0x000fe20003f45270 */
[----:B------:R-:W-:Y:S01]  /*51b0*/  IMAD.HI.U32 R20, R93, R86, RZ ;  /* 0x000000565d147227 */ /* 0x000fe200078e00ff */
[----:B------:R-:W-:Y:S02]  /*51c0*/  SHF.R.U32.HI R21, RZ, R90, R21 ;  /* 0x0000005aff157219 */ /* 0x000fe40000011615 */
[----:B------:R-:W-:Y:S01]  /*51d0*/  ISETP.NE.AND P3, PT, R42, 0x1, PT ;  /* 0x000000012a00780c */ /* 0x000fe20003f65270 */
[----:B------:R-:W-:Y:S01]  /*51e0*/  IMAD.HI.U32 R26, R43, R86, RZ ;  /* 0x000000562b1a7227 */ /* 0x000fe200078e00ff */
[----:B------:R-:W-:Y:S02]  /*51f0*/  SHF.R.U32.HI R20, RZ, R87, R20 ;  /* 0x00000057ff147219 */ /* 0x000fe40000011614 */
[----:B------:R-:W-:Y:S01]  /*5200*/  SEL R3, R92, R21, !P0 ;  /* 0x000000155c037207 */ /* 0x000fe20004000000 */
[----:B------:R-:W-:Y:S01]  /*5210*/  IMAD.HI.U32 R21, R41, R39, RZ ;  /* 0x0000002729157227 */ /* 0x000fe200078e00ff */
[----:B------:R-:W-:Y:S02]  /*5220*/  SEL R7, R93, R20, !P3 ;  /* 0x000000145d077207 */ /* 0x000fe40005800000 */
[----:B------:R-:W-:Y:S01]  /*5230*/  SHF.R.U32.HI R26, RZ, R87, R26 ;  /* 0x00000057ff1a7219 */ /* 0x000fe2000001161a */
[-C--:B------:R-:W-:Y:S04]  /*5240*/  IMAD.HI.U32 R20, R3, R36.reuse, RZ ;  /* 0x0000002403147227 */ /* 0x080fe800078e00ff */
[----:B------:R-:W-:Y:S01]  /*5250*/  IMAD.HI.U32 R22, R7, R36, RZ ;  /* 0x0000002407167227 */ /* 0x000fe200078e00ff */
[-C--:B------:R-:W-:Y:S02]  /*5260*/  @P2 SHF.R.U32.HI R3, RZ, R37.reuse, R20 ;  /* 0x00000025ff032219 */ /* 0x080fe40000011614 */
[----:B------:R-:W-:Y:S02]  /*5270*/  SHF.R.U32.HI R20, RZ, R90, R21 ;  /* 0x0000005aff147219 */ /* 0x000fe40000011615 */
[----:B------:R-:W-:Y:S01]  /*5280*/  @P2 SHF.R.U32.HI R7, RZ, R37, R22 ;  /* 0x00000025ff072219 */ /* 0x000fe20000011616 */
[C---:B------:R-:W-:Y:S01]  /*5290*/  IMAD R4, R2.reuse, R3, RZ ;  /* 0x0000000302047224 */ /* 0x040fe200078e02ff */
[----:B------:R-:W-:Y:S02]  /*52a0*/  SEL R5, R41, R20, !P0 ;  /* 0x0000001429057207 */ /* 0x000fe40004000000 */
[----:B------:R-:W-:Y:S01]  /*52b0*/  SEL R3, R43, R26, !P3 ;  /* 0x0000001a2b037207 */ /* 0x000fe20005800000 */
[----:B------:R-:W-:Y:S01]  /*52c0*/  IMAD R6, R2, R7, RZ ;  /* 0x0000000702067224 */ /* 0x000fe200078e02ff */
[C---:B------:R-:W-:Y:S01]  /*52d0*/  ISETP.GE.AND P0, PT, R5.reuse, R4, PT ;  /* 0x000000040500720c */ /* 0x040fe20003f06270 */
[----:B------:R-:W-:Y:S03]  /*52e0*/  IMAD.HI.U32 R8, R5, R36, RZ ;  /* 0x0000002405087227 */ /* 0x000fe600078e00ff */
[----:B------:R-:W-:Y:S01]  /*52f0*/  ISETP.GE.OR P0, PT, R3, R6, P0 ;  /* 0x000000060300720c */ /* 0x000fe20000706670 */
[----:B------:R-:W-:Y:S01]  /*5300*/  IMAD.MOV R6, RZ, RZ, -R3 ;  /* 0x000000ffff067224 */ /* 0x000fe200078e0a03 */
[-C--:B------:R-:W-:Y:S03]  /*5310*/  SHF.R.U32.HI R8, RZ, R37.reuse, R8 ;  /* 0x00000025ff087219 */ /* 0x080fe60000011608 */
[----:B------:R-:W-:Y:S01]  /*5320*/  IMAD R43, R42, R6, R43 ;  /* 0x000000062a2b7224 */ /* 0x000fe200078e022b */
[----:B------:R-:W-:Y:S05]  /*5330*/  SEL R9, R5, R8, !P2 ;  /* 0x0000000805097207 */ /* 0x000fea0005000000 */
[----:B------:R-:W-:Y:S02]  /*5340*/  IMAD.MOV R8, RZ, RZ, -R9 ;  /* 0x000000ffff087224 */ /* 0x000fe400078e0a09 */
[C---:B------:R-:W-:Y:S04]  /*5350*/  @!P0 IMAD.HI.U32 R4, R3.reuse, R36, RZ ;  /* 0x0000002403048227 */ /* 0x040fe800078e00ff */
[----:B------:R-:W-:Y:S01]  /*5360*/  IMAD R8, R2, R8, R5 ;  /* 0x0000000802087224 */ /* 0x000fe200078e0205 */
[----:B------:R-:W-:Y:S04]  /*5370*/  @!P0 SHF.R.U32.HI R4, RZ, R37, R4 ;  /* 0x00000025ff048219 */ /* 0x000fe80000011604 */
[----:B------:R-:W-:Y:S02]  /*5380*/  @!P0 SEL R0, R3, R4, !P2 ;  /* 0x0000000403008207 */ /* 0x000fe40005000000 */
[----:B------:R-:W-:Y:S02]  /*5390*/  IADD3 R4, PT, PT, -R5, RZ, RZ ;  /* 0x000000ff05047210 */ /* 0x000fe40007ffe1ff */
[----:B------:R-:W-:Y:S01]  /*53a0*/  @!P0 IADD3 R9, PT, PT, R9, -R0, RZ ;  /* 0x8000000009098210 */ /* 0x000fe20007ffe0ff */
[----:B------:R-:W-:Y:S02]  /*53b0*/  @!P0 IMAD R0, R7, R8, R0 ;  /* 0x0000000807008224 */ /* 0x000fe400078e0200 */
[----:B------:R-:W-:Y:S02]  /*53c0*/  IMAD R41, R38, R4, R41 ;  /* 0x0000000426297224 */ /* 0x000fe400078e0229 */
[----:B------:R-:W-:Y:S02]  /*53d0*/  @!P0 IMAD R5, R9, R2, R3 ;  /* 0x0000000209058224 */ /* 0x000fe400078e0203 */
[----:B------:R-:W-:Y:S04]  /*53e0*/  @!P0 IMAD.MOV.U32 R3, RZ, RZ, R0 ;  /* 0x000000ffff038224 */ /* 0x000fe800078e0000 */
[----:B------:R-:W-:Y:S02]  /*53f0*/  IMAD R43, R3, R42, R43 ;  /* 0x0000002a032b7224 */ /* 0x000fe400078e022b */
[----:B------:R-:W-:Y:S07]  /*5400*/  IMAD R41, R5, R38, R41 ;  /* 0x0000002605297224 */ /* 0x000fee00078e0229 */
.L_x_78:
[----:B-1----:R-:W-:Y:S01]  /*5410*/  @!P1 ISETP.NE.AND P0, PT, R12, 0x1, PT ;  /* 0x000000010c00980c */ /* 0x002fe20003f05270 */
[----:B------:R-:W-:Y:S01]  /*5420*/  @!P1 IMAD.HI.U32 R4, R41, R13, RZ ;  /* 0x0000000d29049227 */ /* 0x000fe200078e00ff */
[----:B------:R-:W-:Y:S01]  /*5430*/  R2UR UR42, R24 ;  /* 0x00000000182a72ca */ /* 0x000fe200000e0000 */
[----:B------:R-:W-:Y:S01]  /*5440*/  USHF.L.U32 UR41, UR11, 0x7, URZ ;  /* 0x000000070b297899 */ /* 0x000fe200080006ff */
[----:B------:R-:W-:Y:S01]  /*5450*/  @!P1 ISETP.NE.AND P2, PT, R10, 0x1, PT ;  /* 0x000000010a00980c */ /* 0x000fe20003f45270 */
[----:B------:R-:W-:Y:S01]  /*5460*/  @!P1 IMAD.HI.U32 R0, R43, R14, RZ ;  /* 0x0000000e2b009227 */ /* 0x000fe200078e00ff */
[----:B------:R-:W-:Y:S01]  /*5470*/  @!P1 SHF.R.U32.HI R4, RZ, R11, R4 ;  /* 0x0000000bff049219 */ /* 0x000fe20000011604 */
[----:B------:R-:W-:Y:S01]  /*5480*/  BSSY.RECONVERGENT B6, `(.L_x_79) ;  /* 0x000002c000067945 */ /* 0x000fe20003800200 */
[----:B------:R-:W-:Y:S01]  /*5490*/  @P4 SHF.R.U32.HI R98, RZ, 0x10, R17 ;  /* 0x00000010ff624819 */ /* 0x000fe20000011611 */
[----:B------:R-:W-:Y:S01]  /*54a0*/  VIADD R107, R107, 0x1 ;  /* 0x000000016b6b7836 */ /* 0x000fe20000000000 */
[----:B------:R-:W-:Y:S02]  /*54b0*/  @!P1 SEL R3, R41, R4, !P0 ;  /* 0x0000000429039207 */ /* 0x000fe40004000000 */
[----:B------:R-:W-:Y:S02]  /*54c0*/  @!P1 SHF.R.U32.HI R0, RZ, R15, R0 ;  /* 0x0000000fff009219 */ /* 0x000fe40000011600 */
[----:B------:R-:W-:Y:S01]  /*54d0*/  LOP3.LUT P0, RZ, R96, 0x1f0, RZ, 0xc0, !PT ;  /* 0x000001f060ff7812 */ /* 0x000fe2000780c0ff */
[----:B------:R-:W-:Y:S01]  /*54e0*/  USHF.L.U32 UR42, UR42, 0x7, URZ ;  /* 0x000000072a2a7899 */ /* 0x000fe200080006ff */
[----:B------:R-:W-:Y:S05]  /*54f0*/  @!P1 SEL R4, R43, R0, !P2 ;  /* 0x000000002b049207 */ /* 0x000fea0005000000 */
[----:B------:R-:W-:Y:S02]  /*5500*/  @!P1 IMAD.IADD R0, R3, 0x1, -R4 ;  /* 0x0000000103009824 */ /* 0x000fe400078e0a04 */
[----:B------:R-:W-:Y:S02]  /*5510*/  @!P1 IMAD.IADD R3, R4, 0x1, -R3 ;  /* 0x0000000104039824 */ /* 0x000fe400078e0a03 */
[----:B------:R-:W-:Y:S02]  /*5520*/  @!P1 IMAD R43, R0, R10, R43 ;  /* 0x0000000a002b9224 */ /* 0x000fe400078e022b */
[----:B------:R-:W-:Y:S01]  /*5530*/  @!P1 IMAD R41, R3, R12, R41 ;  /* 0x0000000c03299224 */ /* 0x000fe200078e0229 */
[----:B------:R-:W-:Y:S06]  /*5540*/  @!P0 BRA `(.L_x_80) ;  /* 0x00000000007c8947 */ /* 0x000fec0003800000 */
[----:B------:R-:W1:Y:S01]  /*5550*/  LDCU.64 UR8, c[0x4][0x80] ;  /* 0x01001000ff0877ac */ /* 0x000e620008000a00 */
[----:B------:R-:W-:Y:S01]  /*5560*/  MOV R16, 0x0 ;  /* 0x0000000000107802 */ /* 0x000fe20000000f00 */
[----:B------:R-:W-:Y:S02]  /*5570*/  HFMA2 R12, -RZ, RZ, 0, 5.9604644775390625e-08 ;  /* 0x00000001ff0c7431 */ /* 0x000fe400000001ff */
[----:B------:R-:W-:Y:S01]  /*5580*/  IMAD.MOV.U32 R8, RZ, RZ, 0x70 ;  /* 0x00000070ff087424 */ /* 0x000fe200078e00ff */
[----:B------:R2:W3:Y:S01]  /*5590*/  LDC.64 R14, c[0x4][R16] ;  /* 0x01000000100e7b82 */ /* 0x0004e20000000a00 */
[----:B------:R-:W4:Y:S01]  /*55a0*/  LDCU.64 UR6, c[0x4][0x88] ;  /* 0x01001100ff0677ac */ /* 0x000f220008000a00 */
[----:B------:R-:W-:Y:S01]  /*55b0*/  IMAD.MOV.U32 R13, RZ, RZ, RZ ;  /* 0x000000ffff0d7224 */ /* 0x000fe200078e00ff */
[----:B------:R-:W2:Y:S01]  /*55c0*/  LDCU.64 UR4, c[0x4][0x8] ;  /* 0x01000100ff0477ac */ /* 0x000ea20008000a00 */
[----:B-1----:R-:W-:Y:S01]  /*55d0*/  MOV R5, UR9 ;  /* 0x0000000900057c02 */ /* 0x002fe20008000f00 */
[----:B------:R-:W-:Y:S01]  /*55e0*/  IMAD.U32 R4, RZ, RZ, UR8 ;  /* 0x00000008ff047e24 */ /* 0x000fe2000f8e00ff */
[----:B----4-:R-:W-:Y:S01]  /*55f0*/  MOV R7, UR7 ;  /* 0x0000000700077c02 */ /* 0x010fe20008000f00 */
[----:B------:R-:W-:Y:S01]  /*5600*/  IMAD.U32 R6, RZ, RZ, UR6 ;  /* 0x00000006ff067e24 */ /* 0x000fe2000f8e00ff */
[----:B--2---:R-:W-:Y:S01]  /*5610*/  MOV R11, UR5 ;  /* 0x00000005000b7c02 */ /* 0x004fe20008000f00 */
[----:B------:R-:W-:Y:S02]  /*5620*/  IMAD.U32 R10, RZ, RZ, UR4 ;  /* 0x00000004ff0a7e24 */ /* 0x000fe4000f8e00ff */
[----:B------:R-:W-:Y:S07]  /*5630*/  LEPC R20, `(.L_x_81) ;  /* 0x000000001014794e */ /* 0x000fee0000000000 */
[----:B---3-5:R-:W-:Y:S05]  /*5640*/  CALL.ABS.NOINC R14 ;  /* 0x000000000e007343 */ /* 0x028fea0003c00000 */
.L_x_81:
[----:B------:R-:W1:Y:S01]  /*5650*/  LDCU.64 UR8, c[0x4][0x80] ;  /* 0x01001000ff0877ac */ /* 0x000e620008000a00 */
[----:B------:R-:W2:Y:S01]  /*5660*/  LDC.64 R16, c[0x4][R16] ;  /* 0x0100000010107b82 */ /* 0x000ea20000000a00 */
[----:B------:R-:W-:Y:S02]  /*5670*/  HFMA2 R12, -RZ, RZ, 0, 5.9604644775390625e-08 ;  /* 0x00000001ff0c7431 */ /* 0x000fe400000001ff */
[----:B------:R-:W-:Y:S02]  /*5680*/  IMAD.MOV.U32 R8, RZ, RZ, 0x70 ;  /* 0x00000070ff087424 */ /* 0x000fe400078e00ff */
[----:B------:R-:W-:Y:S01]  /*5690*/  IMAD.MOV.U32 R13, RZ, RZ, RZ ;  /* 0x000000ffff0d7224 */ /* 0x000fe200078e00ff */
[----:B------:R-:W3:Y:S01]  /*56a0*/  LDCU.64 UR6, c[0x4][0x88] ;  /* 0x01001100ff0677ac */ /* 0x000ee20008000a00 */
[----:B------:R-:W4:Y:S01]  /*56b0*/  LDCU.64 UR4, c[0x4][0x8] ;  /* 0x01000100ff0477ac */ /* 0x000f220008000a00 */
[----:B-1----:R-:W-:Y:S02]  /*56c0*/  MOV R4, UR8 ;  /* 0x0000000800047c02 */ /* 0x002fe40008000f00 */
[----:B------:R-:W-:Y:S02]  /*56d0*/  MOV R5, UR9 ;  /* 0x0000000900057c02 */ /* 0x000fe40008000f00 */
[----:B---3--:R-:W-:Y:S01]  /*56e0*/  MOV R7, UR7 ;  /* 0x0000000700077c02 */ /* 0x008fe20008000f00 */
[----:B------:R-:W-:Y:S01]  /*56f0*/  IMAD.U32 R6, RZ, RZ, UR6 ;  /* 0x00000006ff067e24 */ /* 0x000fe2000f8e00ff */
[----:B----4-:R-:W-:Y:S01]  /*5700*/  MOV R11, UR5 ;  /* 0x00000005000b7c02 */ /* 0x010fe20008000f00 */
[----:B------:R-:W-:Y:S02]  /*5710*/  IMAD.U32 R10, RZ, RZ, UR4 ;  /* 0x00000004ff0a7e24 */ /* 0x000fe4000f8e00ff */
[----:B------:R-:W-:Y:S07]  /*5720*/  LEPC R20, `(.L_x_80) ;  /* 0x000000001014794e */ /* 0x000fee0000000000 */
[----:B--2---:R-:W-:Y:S05]  /*5730*/  CALL.ABS.NOINC R16 ;  /* 0x0000000010007343 */ /* 0x004fea0003c00000 */
.L_x_80:
[----:B------:R-:W-:Y:S05]  /*5740*/  BSYNC.RECONVERGENT B6 ;  /* 0x0000000000067941 */ /* 0x000fea0003800200 */
.L_x_79:
[----:B------:R-:W-:Y:S01]  /*5750*/  ISETP.NE.U32.AND P4, PT, R84, RZ, PT ;  /* 0x000000ff5400720c */ /* 0x000fe20003f85070 */
[----:B------:R-:W-:Y:S01]  /*5760*/  UISETP.NE.AND UP2, UPT, UR50, URZ, UPT ;  /* 0x000000ff3200728c */ /* 0x000fe2000bf45270 */
[----:B------:R-:W-:Y:S01]  /*5770*/  ISETP.NE.U32.AND P2, PT, RZ, UR44, PT ;  /* 0x0000002cff007c0c */ /* 0x000fe2000bf45070 */
[----:B------:R-:W-:Y:S01]  /*5780*/  UISETP.NE.U32.AND UP1, UPT, UR46, URZ, UPT ;  /* 0x000000ff2e00728c */ /* 0x000fe2000bf25070 */
[----:B------:R-:W-:Y:S01]  /*5790*/  ISETP.NE.AND.EX P4, PT, R85, RZ, PT, P4 ;  /* 0x000000ff5500720c */ /* 0x000fe20003f85340 */
[----:B------:R-:W-:Y:S01]  /*57a0*/  UPLOP3.LUT UP0, UPT, UPT, UPT, UPT, 0x40, 0x4 ;  /* 0x000000000004789c */ /* 0x000fe20003f0e870 */
[----:B------:R-:W-:Y:S01]  /*57b0*/  ISETP.NE.AND.EX P2, PT, RZ, UR45, PT, P2 ;  /* 0x0000002dff007c0c */ /* 0x000fe2000bf45320 */
[----:B------:R-:W-:Y:S01]  /*57c0*/  UISETP.NE.AND.EX UP1, UPT, UR47, URZ, UPT, UP1 ;  /* 0x000000ff2f00728c */ /* 0x000fe2000bf25310 */
[----:B------:R-:W-:Y:S04]  /*57d0*/  PLOP3.LUT P1, PT, PT, PT, UP2, 0x80, 0x8 ;  /* 0x000000000008781c */ /* 0x000fe80003f2f028 */
[----:B------:R-:W-:Y:S06]  /*57e0*/  @UP2 UPLOP3.LUT UP0, UPT, UPT, UPT, UP1, 0x80, 0x8 ;  /* 0x000000000008289c */ /* 0x000fec0003f0f010 */
[----:B------:R-:W-:Y:S01]  /*57f0*/  PLOP3.LUT P0, PT, PT, PT, UP0, 0x80, 0x8 ;  /* 0x000000000008781c */ /* 0x000fe20003f0f008 */
[----:B------:R-:W-:Y:S01]  /*5800*/  @!UPT UIADD3 URZ, UPT, UPT, URZ, URZ, URZ ;  /* 0x000000fffffff290 */ /* 0x000fe2000fffe0ff */
[----:B------:R-:W-:Y:S11]  /*5810*/  BRA.U !UP1, `(.L_x_82) ;  /* 0x0000000109387547 */ /* 0x000ff6000b800000 */
[----:B------:R-:W-:Y:S01]  /*5820*/  UISETP.NE.U32.AND UP0, UPT, UR44, URZ, UPT ;  /* 0x000000ff2c00728c */ /* 0x000fe2000bf05070 */
[----:B------:R-:W-:Y:S02]  /*5830*/  HFMA2 R0, -RZ, RZ, 0, 5.9604644775390625e-08 ;  /* 0x00000001ff007431 */ /* 0x000fe400000001ff */
[----:B------:R-:W-:Y:S01]  /*5840*/  IMAD.MOV.U32 R89, RZ, RZ, 0x1 ;  /* 0x00000001ff597424 */ /* 0x000fe200078e00ff */
[----:B------:R-:W-:Y:S06]  /*5850*/  UISETP.NE.AND.EX UP0, UPT, UR45, URZ, UPT, UP0 ;  /* 0x000000ff2d00728c */ /* 0x000fec000bf05300 */
[----:B------:R-:W-:Y:S05]  /*5860*/  PLOP3.LUT P3, PT, PT, PT, UP0, 0x80, 0x8 ;  /* 0x000000000008781c */ /* 0x000fea0003f6f008 */
[----:B------:R-:W1:Y:S01]  /*5870*/  @UP0 LDCU.64 UR6, c[0x0][0xa88] ;  /* 0x00015100ff0607ac */ /* 0x000e620008000a00 */
[----:B------:R-:W-:Y:S07]  /*5880*/  @UP0 UIMAD UR4, UR36, UR46, URZ ;  /* 0x0000002e240402a4 */ /* 0x000fee000f8e02ff */
[----:B------:R-:W-:Y:S01]  /*5890*/  @!P3 PRMT R89, R0, 0x7610, R89 ;  /* 0x000076100059b816 */ /* 0x000fe20000000059 */
[----:B-1----:R-:W-:Y:S03]  /*58a0*/  @UP0 UIMAD.WIDE UR6, UR4, 0x4, UR6 ;  /* 0x00000004040608a5 */ /* 0x002fe6000f8e0206 */
[----:B------:R-:W1:Y:S03]  /*58b0*/  @!UP0 LDCU UR4, c[0x0][0xa80] ;  /* 0x00015000ff0487ac */ /* 0x000e660008000800 */
[----:B------:R-:W-:Y:S01]  /*58c0*/  IMAD.U32 R4, RZ, RZ, UR6 ;  /* 0x00000006ff047e24 */ /* 0x000fe2000f8e00ff */
[----:B------:R-:W-:Y:S05]  /*58d0*/  MOV R5, UR7 ;  /* 0x0000000700057c02 */ /* 0x000fea0008000f00 */
[----:B-----5:R2:W5:Y:S02]  /*58e0*/  @P3 LDG.E R49, desc[UR38][R4.64] ;  /* 0x0000002604313981 */ /* 0x020564000c1e1900 */
[----:B-12---:R-:W-:Y:S02]  /*58f0*/  @!P3 IMAD.U32 R49, RZ, RZ, UR4 ;  /* 0x00000004ff31be24 */ /* 0x006fe4000f8e00ff */
.L_x_82:
[----:B------:R-:W-:Y:S05]  /*5900*/  @!P4 BRA `(.L_x_83) ;  /* 0x000000000020c947 */ /* 0x000fea0003800000 */
[----:B------:R-:W-:Y:S04]  /*5910*/  ISETP.NE.U32.AND P3, PT, R82, RZ, PT ;  /* 0x000000ff5200720c */ /* 0x000fe80003f65070 */
[----:B------:R-:W-:Y:S11]  /*5920*/  ISETP.NE.AND.EX P3, PT, R83, RZ, PT, P3 ;  /* 0x000000ff5300720c */ /* 0x000ff60003f65330 */
[----:B------:R-:W-:Y:S02]  /*5930*/  @!UPT UIADD3 URZ, UPT, UPT, URZ, URZ, URZ ;  /* 0x000000fffffff290 */ /* 0x000fe4000fffe0ff */
[----:B------:R-:W1:Y:S01]  /*5940*/  @P3 LDC.64 R4, c[0x0][0xaa8] ;  /* 0x0002aa00ff043b82 */ /* 0x000e620000000a00 */
[----:B------:R-:W-:Y:S04]  /*5950*/  @P3 IMAD R0, R84, UR36, RZ ;  /* 0x0000002454003c24 */ /* 0x000fe8000f8e02ff */
[----:B-1----:R-:W-:Y:S05]  /*5960*/  @P3 IMAD.WIDE R4, R0, 0x4, R4 ;  /* 0x0000000400043825 */ /* 0x002fea00078e0204 */
[----:B-----5:R1:W5:Y:S02]  /*5970*/  @P3 LDG.E R46, desc[UR38][R4.64] ;  /* 0x00000026042e3981 */ /* 0x020364000c1e1900 */
[----:B-1----:R-:W2:Y:S02]  /*5980*/  @!P3 LDC R46, c[0x0][0xaa0] ;  /* 0x0002a800ff2ebb82 */ /* 0x002ea40000000800 */
.L_x_83:
[----:B-----5:R-:W-:Y:S01]  /*5990*/  FSETP.NEU.AND P3, PT, R49, RZ, PT ;  /* 0x000000ff3100720b */ /* 0x020fe20003f6d000 */
[----:B------:R-:W-:Y:S01]  /*59a0*/  BSSY B1, `(.L_x_84) ;  /* 0x0000067000017945 */ /* 0x000fe20003800000 */
[----:B------:R-:W-:Y:S01]  /*59b0*/  SEL R5, RZ, 0xffffffff, P2 ;  /* 0xffffffffff057807 */ /* 0x000fe20001000000 */
[----:B------:R-:W-:Y:S01]  /*59c0*/  IMAD.MOV.U32 R112, RZ, RZ, 0x1 ;  /* 0x00000001ff707424 */ /* 0x000fe200078e00ff */
[----:B------:R-:W-:Y:S01]  /*59d0*/  @P1 LOP3.LUT P2, RZ, R89, 0xff, RZ, 0xc0, !PT ;  /* 0x000000ff59ff1812 */ /* 0x000fe2000784c0ff */
[----:B------:R-:W-:Y:S01]  /*59e0*/  IMAD R47, R44, 0x80, R45 ;  /* 0x000000802c2f7824 */ /* 0x000fe200078e022d */
[----:B------:R-:W-:Y:S01]  /*59f0*/  @P1 SEL R0, RZ, 0xffffffff, P3 ;  /* 0xffffffffff001807 */ /* 0x000fe20001800000 */
[C---:B------:R-:W-:Y:S01]  /*5a00*/  IMAD.IADD R108, R102.reuse, 0x1, R91 ;  /* 0x00000001666c7824 */ /* 0x040fe200078e025b */
[----:B------:R-:W-:Y:S01]  /*5a10*/  LOP3.LUT R101, R101, 0x1, RZ, 0x3c, !PT ;  /* 0x0000000165657812 */ /* 0x000fe200078e3cff */
[----:B------:R-:W-:Y:S01]  /*5a20*/  IMAD.IADD R106, R102, 0x1, R95 ;  /* 0x00000001666a7824 */ /* 0x000fe200078e025f */
[----:B------:R-:W-:Y:S01]  /*5a30*/  @P0 SEL R0, R5, R0, !P2 ;  /* 0x0000000005000207 */ /* 0x000fe20005000000 */
[----:B------:R-:W-:Y:S01]  /*5a40*/  IMAD.MOV.U32 R111, RZ, RZ, RZ ;  /* 0x000000ffff6f7224 */ /* 0x000fe200078e00ff */
[----:B------:R-:W-:Y:S01]  /*5a50*/  LEA R110, R44, UR48, 0x3 ;  /* 0x000000302c6e7c11 */ /* 0x000fe2000f8e18ff */
[----:B------:R-:W-:Y:S01]  /*5a60*/  IMAD.MOV.U32 R80, RZ, RZ, RZ ;  /* 0x000000ffff507224 */ /* 0x000fe200078e00ff */
[----:B------:R-:W-:Y:S02]  /*5a70*/  @P1 LOP3.LUT R0, R0, 0x1, RZ, 0xc0, !PT ;  /* 0x0000000100001812 */ /* 0x000fe400078ec0ff */
[----:B------:R-:W-:Y:S02]  /*5a80*/  CS2R R78, SRZ ;  /* 0x00000000004e7805 */ /* 0x000fe4000001ff00 */
[----:B------:R-:W-:Y:S02]  /*5a90*/  SHF.L.U32 R3, R100, 0x1f, RZ ;  /* 0x0000001f64037819 */ /* 0x000fe400000006ff */
[----:B------:R-:W-:Y:S02]  /*5aa0*/  CS2R R76, SRZ ;  /* 0x00000000004c7805 */ /* 0x000fe4000001ff00 */
[----:B------:R-:W-:Y:S02]  /*5ab0*/  ISETP.NE.U32.OR P5, PT, R0, 0x1, !P1 ;  /* 0x000000010000780c */ /* 0x000fe40004fa5470 */
[----:B------:R-:W-:Y:S02]  /*5ac0*/  CS2R R74, SRZ ;  /* 0x00000000004a7805 */ /* 0x000fe4000001ff00 */
[----:B------:R-:W-:Y:S02]  /*5ad0*/  PLOP3.LUT P2, PT, PT, PT, UP1, 0x80, 0x8 ;  /* 0x000000000008781c */ /* 0x000fe40003f4f018 */
[----:B------:R-:W-:Y:S02]  /*5ae0*/  CS2R R72, SRZ ;  /* 0x0000000000487805 */ /* 0x000fe4000001ff00 */
[----:B------:R-:W-:Y:S02]  /*5af0*/  LOP3.LUT P4, R105, R89, 0xff, RZ, 0xc0, !PT ;  /* 0x000000ff59697812 */ /* 0x000fe4000788c0ff */
[----:B------:R-:W-:Y:S02]  /*5b00*/  CS2R R70, SRZ ;  /* 0x0000000000467805 */ /* 0x000fe4000001ff00 */
[----:B------:R-:W-:Y:S02]  /*5b10*/  SEL R0, RZ, 0xffffffff, P3 ;  /* 0xffffffffff007807 */ /* 0x000fe40001800000 */
[----:B------:R-:W-:Y:S02]  /*5b20*/  CS2R R68, SRZ ;  /* 0x0000000000447805 */ /* 0x000fe4000001ff00 */
[----:B------:R-:W-:Y:S02]  /*5b30*/  P2R R109, PR, RZ, 0x20 ;  /* 0x00000020ff6d7803 */ /* 0x000fe40000000000 */
[----:B------:R-:W-:Y:S02]  /*5b40*/  CS2R R66, SRZ ;  /* 0x0000000000427805 */ /* 0x000fe4000001ff00 */
[----:B------:R-:W-:Y:S02]  /*5b50*/  CS2R R64, SRZ ;  /* 0x0000000000407805 */ /* 0x000fe4000001ff00 */
[----:B------:R-:W-:Y:S02]  /*5b60*/  CS2R R62, SRZ ;  /* 0x00000000003e7805 */ /* 0x000fe4000001ff00 */
[----:B------:R-:W-:Y:S02]  /*5b70*/  CS2R R60, SRZ ;  /* 0x00000000003c7805 */ /* 0x000fe4000001ff00 */
[----:B------:R-:W-:Y:S02]  /*5b80*/  @P5 SHF.L.U32 R4, R101, 0x1f, RZ ;  /* 0x0000001f65045819 */ /* 0x000fe400000006ff */
[----:B------:R-:W-:Y:S02]  /*5b90*/  CS2R R58, SRZ ;  /* 0x00000000003a7805 */ /* 0x000fe4000001ff00 */
[----:B------:R-:W-:Y:S02]  /*5ba0*/  @P2 SEL R0, R5, R0, !P4 ;  /* 0x0000000005002207 */ /* 0x000fe40006000000 */
[----:B------:R-:W-:Y:S01]  /*5bb0*/  CS2R R56, SRZ ;  /* 0x0000000000387805 */ /* 0x000fe2000001ff00 */
[----:B------:R-:W1:Y:S01]  /*5bc0*/  @P5 SYNCS.PHASECHK.TRANS64.TRYWAIT P1, [UR48+0x60], R4 ;  /* 0x00006004ff0055a7 */ /* 0x000e620008021130 */
[----:B------:R-:W-:Y:S02]  /*5bd0*/  CS2R R54, SRZ ;  /* 0x0000000000367805 */ /* 0x000fe4000001ff00 */
[----:B------:R-:W-:Y:S02]  /*5be0*/  LOP3.LUT R0, R0, 0x1, RZ, 0xc0, !PT ;  /* 0x0000000100007812 */ /* 0x000fe400078ec0ff */
[----:B------:R-:W-:Y:S02]  /*5bf0*/  CS2R R52, SRZ ;  /* 0x0000000000347805 */ /* 0x000fe4000001ff00 */
[----:B------:R-:W-:Y:S01]  /*5c00*/  CS2R R50, SRZ ;  /* 0x0000000000327805 */ /* 0x000fe2000001ff00 */
[----:B------:R-:W-:Y:S01]  /*5c10*/  IMAD.MOV.U32 R48, RZ, RZ, RZ ;  /* 0x000000ffff307224 */ /* 0x000fe200078e00ff */
[----:B------:R-:W-:Y:S04]  /*5c20*/  ISETP.NE.U32.AND P2, PT, R0, 0x1, PT ;  /* 0x000000010000780c */ /* 0x000fe80003f45070 */
[----:B------:R-:W-:Y:S01]  /*5c30*/  P2R R113, PR, RZ, 0x4 ;  /* 0x00000004ff717803 */ /* 0x000fe20000000000 */
[----:B------:R3:W4:Y:S01]  /*5c40*/  SYNCS.PHASECHK.TRANS64.TRYWAIT P0, [R110+URZ+0xd0], R3 ;  /* 0x0000d0036e0075a7 */ /* 0x00072200080011ff */
[----:B-1----:R-:W-:Y:S01]  /*5c50*/  @P5 SEL R112, RZ, 0x1, !P1 ;  /* 0x00000001ff705807 */ /* 0x002fe20004800000 */
[----:B---3--:R-:W-:Y:S06]  /*5c60*/  @!P5 BRA `(.L_x_85) ;  /* 0x0000000000e8d947 */ /* 0x008fec0003800000 */
[----:B------:R-:W-:Y:S01]  /*5c70*/  IMAD.MOV.U32 R48, RZ, RZ, RZ ;  /* 0x000000ffff307224 */ /* 0x000fe200078e00ff */
[----:B------:R-:W-:Y:S01]  /*5c80*/  ISETP.NE.AND P1, PT, R112, RZ, PT ;  /* 0x000000ff7000720c */ /* 0x000fe20003f25270 */
[----:B------:R-:W-:Y:S01]  /*5c90*/  BSSY B0, `(.L_x_86) ;  /* 0x0000014000007945 */ /* 0x000fe20003800000 */
[----:B------:R-:W-:Y:S02]  /*5ca0*/  CS2R R50, SRZ ;  /* 0x0000000000327805 */ /* 0x000fe4000001ff00 */
        /* <DEDUP_REMOVED lines=13> */
[----:B------:R-:W-:Y:S01]  /*5d80*/  CS2R R78, SRZ ;  /* 0x00000000004e7805 */ /* 0x000fe2000001ff00 */
[----:B------:R-:W-:Y:S06]  /*5d90*/  @P1 BRA `(.L_x_87) ;  /* 0x00000000000c1947 */ /* 0x000fec0003800000 */
[----:B------:R-:W-:Y:S04]  /*5da0*/  SHF.L.U32 R5, R101, 0x1f, RZ ;  /* 0x0000001f65057819 */ /* 0x000fe800000006ff */
[----:B------:R-:W1:Y:S02]  /*5db0*/  SYNCS.PHASECHK.TRANS64.TRYWAIT P1, [UR48+0x60], R5 ;  /* 0x00006005ff0075a7 */ /* 0x000e640008021130 */
[----:B-1----:R-:W-:Y:S05]  /*5dc0*/  @!P1 BRA `(.L_x_88) ;  /* 0x0000004000c49947 */ /* 0x002fea0003800000 */
.L_x_87:
[----:B------:R-:W-:Y:S05]  /*5dd0*/  BSYNC B0 ;  /* 0x0000000000007941 */ /* 0x000fea0003800000 */
.L_x_86:
[----:B------:R-:W-:Y:S01]  /*5de0*/  ISETP.NE.AND P1, PT, R113, RZ, PT ;  /* 0x000000ff7100720c */ /* 0x000fe20003f25270 */
[----:B------:R-:W-:Y:S11]  /*5df0*/  HFMA2 R111, -RZ, RZ, 0, 5.9604644775390625e-08 ;  /* 0x00000001ff6f7431 */ /* 0x000ff600000001ff */
[----:B------:R-:W-:Y:S01]  /*5e00*/  @!UPT UIADD3 URZ, UPT, UPT, URZ, URZ, URZ ;  /* 0x000000fffffff290 */ /* 0x000fe2000fffe0ff */
[----:B------:R3:W1:Y:S04]  /*5e10*/  @P1 LDS R80, [R106+0xe00] ;  /* 0x000e00006a501984 */ /* 0x0006680000000800 */
[----:B------:R3:W1:Y:S04]  /*5e20*/  @P1 LDS R48, [R97+UR48+0x200] ;  /* 0x0002003061301984 */ /* 0x0006680008000800 */
[----:B------:R3:W1:Y:S04]  /*5e30*/  @P1 LDS R50, [R108+0x200] ;  /* 0x000200006c321984 */ /* 0x0006680000000800 */
[----:B------:R3:W1:Y:S04]  /*5e40*/  @P1 LDS R51, [R95] ;  /* 0x000000005f331984 */ /* 0x0006680000000800 */
[----:B------:R3:W1:Y:S04]  /*5e50*/  @P1 LDS R52, [R106] ;  /* 0x000000006a341984 */ /* 0x0006680000000800 */
[----:B------:R3:W1:Y:S04]  /*5e60*/  @P1 LDS R53, [R97+UR48+0x400] ;  /* 0x0004003061351984 */ /* 0x0006680008000800 */
[----:B------:R3:W1:Y:S04]  /*5e70*/  @P1 LDS R54, [R108+0x400] ;  /* 0x000400006c361984 */ /* 0x0006680000000800 */
[----:B------:R3:W1:Y:S04]  /*5e80*/  @P1 LDS R55, [R95+0x200] ;  /* 0x000200005f371984 */ /* 0x0006680000000800 */
[----:B------:R3:W1:Y:S04]  /*5e90*/  @P1 LDS R56, [R106+0x200] ;  /* 0x000200006a381984 */ /* 0x0006680000000800 */
        /* <DEDUP_REMOVED lines=22> */
[----:B------:R3:W1:Y:S02]  /*6000*/  @P1 LDS R79, [R95+0xe00] ;  /* 0x000e00005f4f1984 */ /* 0x0006640000000800 */
.L_x_85:
[----:B------:R-:W-:Y:S05]  /*6010*/  BSYNC B1 ;  /* 0x0000000000017941 */ /* 0x000fea0003800000 */
.L_x_84:
[----:B-1----:R-:W-:Y:S04]  /*6020*/  SHF.R.U32.HI R5, RZ, 0x15, R47 ;  /* 0x00000015ff057819 */ /* 0x002fe8000001162f */
[----:B------:R-:W-:Y:S01]  /*6030*/  LOP3.LUT P1, RZ, R5, 0x3, R94, 0x48, !PT ;  /* 0x0000000305ff7812 */ /* 0x000fe2000782485e */
[----:B------:R-:W-:Y:S01]  /*6040*/  @!UPT UIADD3 URZ, UPT, UPT, URZ, URZ, URZ ;  /* 0x000000fffffff290 */ /* 0x000fe2000fffe0ff */
[----:B----4-:R-:W-:Y:S11]  /*6050*/  @P0 BRA `(.L_x_89) ;  /* 0x0000000000080947 */ /* 0x010ff60003800000 */
[----:B------:R-:W1:Y:S02]  /*6060*/  SYNCS.PHASECHK.TRANS64.TRYWAIT P0, [R110+URZ+0xd0], R3 ;  /* 0x0000d0036e0075a7 */ /* 0x000e6400080011ff */
[----:B-1----:R-:W-:Y:S05]  /*6070*/  @!P0 BRA `(.L_x_90) ;  /* 0x0000004000308947 */ /* 0x002fea0003800000 */
.L_x_89:
[----:B------:R-:W-:Y:S05]  /*6080*/  @!P1 BRA `(.L_x_91) ;  /* 0x0000000000409947 */ /* 0x000fea0003800000 */
[----:B------:R-:W4:Y:S01]  /*6090*/  LDCU.64 UR8, c[0x4][0x70] ;  /* 0x01000e00ff0877ac */ /* 0x000f220008000a00 */
[----:B------:R-:W-:Y:S01]  /*60a0*/  MOV R15, 0x0 ;  /* 0x00000000000f7802 */ /* 0x000fe20000000f00 */
[----:B------:R-:W-:Y:S02]  /*60b0*/  HFMA2 R12, -RZ, RZ, 0, 5.9604644775390625e-08 ;  /* 0x00000001ff0c7431 */ /* 0x000fe400000001ff */
[----:B------:R-:W-:Y:S02]  /*60c0*/  IMAD.MOV.U32 R8, RZ, RZ, 0x192 ;  /* 0x00000192ff087424 */ /* 0x000fe400078e00ff */
[----:B------:R-:W-:Y:S01]  /*60d0*/  IMAD.MOV.U32 R13, RZ, RZ, RZ ;  /* 0x000000ffff0d7224 */ /* 0x000fe200078e00ff */
[----:B------:R-:W5:Y:S01]  /*60e0*/  LDCU.64 UR6, c[0x4][0x78] ;  /* 0x01000f00ff0677ac */ /* 0x000f620008000a00 */
[----:B------:R-:W1:Y:S01]  /*60f0*/  LDC.64 R14, c[0x4][R15] ;  /* 0x010000000f0e7b82 */ /* 0x000e620000000a00 */
[----:B------:R-:W2:Y:S01]  /*6100*/  LDCU.64 UR4, c[0x4][0x10] ;  /* 0x01000200ff0477ac */ /* 0x000ea20008000a00 */
[----:B----4-:R-:W-:Y:S01]  /*6110*/  MOV R5, UR9 ;  /* 0x0000000900057c02 */ /* 0x010fe20008000f00 */
[----:B------:R-:W-:Y:S01]  /*6120*/  IMAD.U32 R4, RZ, RZ, UR8 ;  /* 0x00000008ff047e24 */ /* 0x000fe2000f8e00ff */
[----:B-----5:R-:W-:Y:S01]  /*6130*/  MOV R7, UR7 ;  /* 0x0000000700077c02 */ /* 0x020fe20008000f00 */
[----:B------:R-:W-:Y:S01]  /*6140*/  IMAD.U32 R6, RZ, RZ, UR6 ;  /* 0x00000006ff067e24 */ /* 0x000fe2000f8e00ff */
[----:B--2---:R-:W-:Y:S01]  /*6150*/  MOV R11, UR5 ;  /* 0x00000005000b7c02 */ /* 0x004fe20008000f00 */
[----:B------:R-:W-:Y:S02]  /*6160*/  IMAD.U32 R10, RZ, RZ, UR4 ;  /* 0x00000004ff0a7e24 */ /* 0x000fe4000f8e00ff */
[----:B------:R-:W-:Y:S07]  /*6170*/  LEPC R20, `(.L_x_91) ;  /* 0x000000001014794e */ /* 0x000fee0000000000 */
[----:B-1-3--:R-:W-:Y:S05]  /*6180*/  CALL.ABS.NOINC R14 ;  /* 0x000000000e007343 */ /* 0x00afea0003c00000 */
.L_x_91:
[----:B------:R-:W-:Y:S05]  /*6190*/  WARPSYNC.ALL ;  /* 0x0000000000007948 */ /* 0x000fea0003800000 */
[----:B------:R-:W-:Y:S01]  /*61a0*/  R2UR UR4, R47 ;  /* 0x000000002f0472ca */ /* 0x000fe200000e0000 */
[----:B------:R-:W-:Y:S01]  /*61b0*/  BSSY.RECONVERGENT B0, `(.L_x_92) ;  /* 0x0000083000007945 */ /* 0x000fe20003800200 */
[----:B------:R-:W-:Y:S11]  /*61c0*/  ISETP.NE.AND P0, PT, R103, RZ, PT ;  /* 0x000000ff6700720c */ /* 0x000ff60003f05270 */
[----:B------:R-:W2:Y:S02]  /*61d0*/  LDTM.x32 R4, tmem[UR4] ;  /* 0x00000004000479ee */ /* 0x000ea400082c0000 */
[C---:B--2---:R-:W-:Y:S01]  /*61e0*/  FMUL R4, R46.reuse, R4 ;  /* 0x000000042e047220 */ /* 0x044fe20000400000 */
[C---:B------:R-:W-:Y:S01]  /*61f0*/  FMUL R5, R46.reuse, R5 ;  /* 0x000000052e057220 */ /* 0x040fe20000400000 */
[C---:B------:R-:W-:Y:S01]  /*6200*/  FMUL R6, R46.reuse, R6 ;  /* 0x000000062e067220 */ /* 0x040fe20000400000 */
[C---:B------:R-:W-:Y:S01]  /*6210*/  FMUL R7, R46.reuse, R7 ;  /* 0x000000072e077220 */ /* 0x040fe20000400000 */
[C---:B------:R-:W-:Y:S01]  /*6220*/  FFMA R4, R49.reuse, R48, R4 ;  /* 0x0000003031047223 */ /* 0x040fe20000000004 */
[C---:B------:R-:W-:Y:S01]  /*6230*/  FFMA R5, R49.reuse, R50, R5 ;  /* 0x0000003231057223 */ /* 0x040fe20000000005 */
[C---:B------:R-:W-:Y:S01]  /*6240*/  FFMA R6, R49.reuse, R51, R6 ;  /* 0x0000003331067223 */ /* 0x040fe20000000006 */
[C---:B------:R-:W-:Y:S01]  /*6250*/  FFMA R7, R49.reuse, R52, R7 ;  /* 0x0000003431077223 */ /* 0x040fe20000000007 */
[C---:B------:R-:W-:Y:S01]  /*6260*/  FMUL R8, R46.reuse, R8 ;  /* 0x000000082e087220 */ /* 0x040fe20000400000 */
[----:B------:R2:W-:Y:S01]  /*6270*/  STS [R97+UR48+0x200], R4 ;  /* 0x0002000461007988 */ /* 0x0005e20008000830 */
[C---:B------:R-:W-:Y:S01]  /*6280*/  FMUL R9, R46.reuse, R9 ;  /* 0x000000092e097220 */ /* 0x040fe20000400000 */
[C---:B------:R-:W-:Y:S01]  /*6290*/  FMUL R10, R46.reuse, R10 ;  /* 0x0000000a2e0a7220 */ /* 0x040fe20000400000 */
[C---:B------:R-:W-:Y:S01]  /*62a0*/  FFMA R8, R49.reuse, R53, R8 ;  /* 0x0000003531087223 */ /* 0x040fe20000000008 */
[----:B------:R2:W-:Y:S01]  /*62b0*/  STS [R108+0x200], R5 ;  /* 0x000200056c007388 */ /* 0x0005e20000000800 */
[C---:B------:R-:W-:Y:S01]  /*62c0*/  FFMA R9, R49.reuse, R54, R9 ;  /* 0x0000003631097223 */ /* 0x040fe20000000009 */
[C---:B------:R-:W-:Y:S01]  /*62d0*/  FFMA R10, R49.reuse, R55, R10 ;  /* 0x00000037310a7223 */ /* 0x040fe2000000000a */
[C---:B------:R-:W-:Y:S01]  /*62e0*/  FMUL R11, R46.reuse, R11 ;  /* 0x0000000b2e0b7220 */ /* 0x040fe20000400000 */
[----:B------:R2:W-:Y:S01]  /*62f0*/  STS [R95], R6 ;  /* 0x000000065f007388 */ /* 0x0005e20000000800 */
[C---:B------:R-:W-:Y:S01]  /*6300*/  FMUL R12, R46.reuse, R12 ;  /* 0x0000000c2e0c7220 */ /* 0x040fe20000400000 */
[C---:B------:R-:W-:Y:S01]  /*6310*/  FMUL R13, R46.reuse, R13 ;  /* 0x0000000d2e0d7220 */ /* 0x040fe20000400000 */
[C---:B------:R-:W-:Y:S01]  /*6320*/  FFMA R11, R49.reuse, R56, R11 ;  /* 0x00000038310b7223 */ /* 0x040fe2000000000b */
[----:B------:R2:W-:Y:S01]  /*6330*/  STS [R106], R7 ;  /* 0x000000076a007388 */ /* 0x0005e20000000800 */
        /* <DEDUP_REMOVED lines=11> */
[----:B------:R2:W-:Y:S01]  /*63f0*/  STS [R95+0x200], R10 ;  /* 0x0002000a5f007388 */ /* 0x0005e20000000800 */
[C---:B------:R-:W-:Y:S01]  /*6400*/  FMUL R18, R46.reuse, R18 ;  /* 0x000000122e127220 */ /* 0x040fe20000400000 */
[C---:B------:R-:W-:Y:S01]  /*6410*/  FMUL R19, R46.reuse, R19 ;  /* 0x000000132e137220 */ /* 0x040fe20000400000 */
[C---:B------:R-:W-:Y:S01]  /*6420*/  FFMA R17, R49.reuse, R62, R17 ;  /* 0x0000003e31117223 */ /* 0x040fe20000000011 */
[----:B------:R2:W-:Y:S01]  /*6430*/  STS [R106+0x200], R11 ;  /* 0x0002000b6a007388 */ /* 0x0005e20000000800 */
        /* <DEDUP_REMOVED lines=42> */
[----:B------:R-:W-:Y:S01]  /*66e0*/  FMUL R35, R46, R35 ;  /* 0x000000232e237220 */ /* 0x000fe20000400000 */
[----:B------:R2:W-:Y:S03]  /*66f0*/  STS [R95+0x800], R22 ;  /* 0x000800165f007388 */ /* 0x0005e60000000800 */
[----:B------:R-:W-:Y:S01]  /*6700*/  FFMA R35, R49, R80, R35 ;  /* 0x0000005031237223 */ /* 0x000fe20000000023 */
[----:B------:R2:W-:Y:S04]  /*6710*/  STS [R106+0x800], R23 ;  /* 0x000800176a007388 */ /* 0x0005e80000000800 */
[----:B------:R2:W-:Y:S04]  /*6720*/  STS [R97+UR48+0xc00], R24 ;  /* 0x000c001861007988 */ /* 0x0005e80008000830 */
[----:B------:R2:W-:Y:S04]  /*6730*/  STS [R108+0xc00], R25 ;  /* 0x000c00196c007388 */ /* 0x0005e80000000800 */
[----:B------:R2:W-:Y:S04]  /*6740*/  STS [R95+0xa00], R26 ;  /* 0x000a001a5f007388 */ /* 0x0005e80000000800 */
        /* <DEDUP_REMOVED lines=8> */
[----:B------:R2:W-:Y:S01]  /*67d0*/  STS [R106+0xe00], R35 ;  /* 0x000e00236a007388 */ /* 0x0005e20000000800 */
[----:B------:R-:W-:Y:S01]  /*67e0*/  @!PT LDS RZ, [RZ] ;  /* 0x00000000fffff984 */ /* 0x000fe20000000800 */
[----:B------:R-:W-:Y:S01]  /*67f0*/  @!PT LDS RZ, [RZ] ;  /* 0x00000000fffff984 */ /* 0x000fe20000000800 */
[----:B------:R-:W-:Y:S01]  /*6800*/  @!PT LDS RZ, [RZ] ;  /* 0x00000000fffff984 */ /* 0x000fe20000000800 */
[----:B------:R-:W-:Y:S01]  /*6810*/  @!PT LDS RZ, [RZ] ;  /* 0x00000000fffff984 */ /* 0x000fe20000000800 */
[----:B------:R4:W-:Y:S06]  /*6820*/  MEMBAR.ALL.CTA ;  /* 0x0000000000007992 */ /* 0x0009ec0000008000 */
[----:B----4-:R-:W4:Y:S02]  /*6830*/  FENCE.VIEW.ASYNC.S ;  /* 0x00000000000073c6 */ /* 0x010f240000000000 */
[----:B----4-:R-:W-:Y:S06]  /*6840*/  BAR.SYNC.DEFER_BLOCKING 0x1, 0x80 ;  /* 0x0042000000007b1d */ /* 0x010fec0000010000 */
[----:B------:R-:W-:Y:S05]  /*6850*/  @P0 BRA `(.L_x_93) ;  /* 0x0000000000600947 */ /* 0x000fea0003800000 */
[----:B------:R-:W-:Y:S02]  /*6860*/  UIADD3 UR4, UPT, UPT, UR48, 0x200, URZ ;  /* 0x0000020030047890 */ /* 0x000fe4000fffe0ff */
[----:B------:R-:W-:Y:S01]  /*6870*/  UIADD3 UR16, UP0, UPT, UR52, 0x880, URZ ;  /* 0x0000088034107890 */ /* 0x000fe2000ff1e0ff */
[----:B------:R-:W-:Y:S01]  /*6880*/  UMOV UR43, UR36 ;  /* 0x00000024002b7c82 */ /* 0x000fe20008000000 */
[----:B------:R-:W-:Y:S02]  /*6890*/  UIADD3 UR13, UPT, UPT, UR41, 0x20, URZ ;  /* 0x00000020290d7890 */ /* 0x000fe4000fffe0ff */
[----:B------:R-:W-:Y:S01]  /*68a0*/  MOV R96, UR4 ;  /* 0x0000000400607c02 */ /* 0x000fe20008000f00 */
[----:B------:R-:W-:Y:S02]  /*68b0*/  UIADD3.X UR17, UPT, UPT, URZ, UR53, URZ, UP0, !UPT ;  /* 0x00000035ff117290 */ /* 0x000fe400087fe4ff */
[----:B------:R-:W-:Y:S01]  /*68c0*/  UIADD3 UR12, UPT, UPT, UR48, 0x1200, URZ ;  /* 0x00001200300c7890 */ /* 0x000fe2000fffe0ff */
[----:B------:R-:W-:Y:S01]  /*68d0*/  R2UR UR40, R96 ;  /* 0x00000000602872ca */ /* 0x000fe200000e0000 */
[----:B------:R-:W-:Y:S01]  /*68e0*/  UMOV UR14, UR42 ;  /* 0x0000002a000e7c82 */ /* 0x000fe20008000000 */
[----:B------:R-:W-:Y:S01]  /*68f0*/  UMOV UR15, UR36 ;  /* 0x00000024000f7c82 */ /* 0x000fe20008000000 */
[----:B------:R-:W-:Y:S02]  /*6900*/  UIADD3 UR9, UPT, UPT, UR41, 0x40, URZ ;  /* 0x0000004029097890 */ /* 0x000fe4000fffe0ff */
[----:B------:R-:W-:Y:S01]  /*6910*/  UIADD3 UR8, UPT, UPT, UR48, 0x2200, URZ ;  /* 0x0000220030087890 */ /* 0x000fe2000fffe0ff */
[----:B------:R-:W-:Y:S01]  /*6920*/  UMOV UR10, UR42 ;  /* 0x0000002a000a7c82 */ /* 0x000fe20008000000 */
[----:B------:R-:W-:Y:S01]  /*6930*/  UMOV UR11, UR36 ;  /* 0x00000024000b7c82 */ /* 0x000fe20008000000 */
[----:B------:R-:W-:Y:S02]  /*6940*/  UIADD3 UR5, UPT, UPT, UR41, 0x60, URZ ;  /* 0x0000006029057890 */ /* 0x000fe4000fffe0ff */
[----:B------:R-:W-:Y:S03]  /*6950*/  UIADD3 UR4, UPT, UPT, UR48, 0x3200, URZ ;  /* 0x0000320030047890 */ /* 0x000fe6000fffe0ff */
[----:B------:R4:W-:Y:S01]  /*6960*/  UTMASTG.3D [UR40], [UR16] ;  /* 0x00000028100073b5 */ /* 0x0009e20008010000 */
[----:B------:R-:W-:Y:S01]  /*6970*/  UMOV UR6, UR42 ;  /* 0x0000002a00067c82 */ /* 0x000fe20008000000 */
[----:B------:R-:W-:Y:S01]  /*6980*/  UMOV UR7, UR36 ;  /* 0x0000002400077c82 */ /* 0x000fe20008000000 */
[----:B------:R4:W-:Y:S01]  /*6990*/  UTMASTG.3D [UR12], [UR16] ;  /* 0x0000000c100073b5 */ /* 0x0009e20008010000 */
[----:B------:R4:W-:Y:S02]  /*69a0*/  UTMASTG.3D [UR8], [UR16] ;  /* 0x00000008100073b5 */ /* 0x0009e40008010000 */
[----:B------:R4:W-:Y:S01]  /*69b0*/  UTMASTG.3D [UR4], [UR16] ;  /* 0x00000004100073b5 */ /* 0x0009e20008010000 */
[----:B------:R0:W-:Y:S01]  /*69c0*/  UTMACMDFLUSH ;  /* 0x00000000000079b7 */ /* 0x0001e20000000000 */
[----:B----4-:R-:W-:Y:S04]  /*69d0*/  DEPBAR.LE SB0, 0x1 ;  /* 0x000080400000791a */ /* 0x010fe80000000000 */
.L_x_93:
[----:B------:R-:W-:Y:S05]  /*69e0*/  BSYNC.RECONVERGENT B0 ;  /* 0x0000000000007941 */ /* 0x000fea0003800200 */
.L_x_92:
[----:B------:R-:W-:Y:S01]  /*69f0*/  BAR.SYNC.DEFER_BLOCKING 0x1, 0x80 ;  /* 0x0042000000007b1d */ /* 0x000fe20000010000 */
[----:B------:R-:W-:Y:S01]  /*6a00*/  ISETP.NE.AND P1, PT, R109, RZ, PT ;  /* 0x000000ff6d00720c */ /* 0x000fe20003f25270 */
[----:B------:R-:W-:Y:S01]  /*6a10*/  UISETP.NE.AND UP0, UPT, UR49, URZ, UPT ;  /* 0x000000ff3100728c */ /* 0x000fe2000bf05270 */
[----:B-1----:R-:W-:Y:S11]  /*6a20*/  LEA R3, R111, UR48, 0x3 ;  /* 0x000000306f037c11 */ /* 0x002ff6000f8e18ff */
[----:B--2---:R-:W-:Y:S01]  /*6a30*/  @P1 SHF.L.U32 R4, R101, 0x1f, RZ ;  /* 0x0000001f65041819 */ /* 0x004fe200000006ff */
[----:B------:R-:W-:Y:S06]  /*6a40*/  BRA.U !UP0, `(.L_x_94) ;  /* 0x0000000108247547 */ /* 0x000fec000b800000 */
[----:B------:R-:W-:Y:S01]  /*6a50*/  IMAD.U32 R5, RZ, RZ, UR51 ;  /* 0x00000033ff057e24 */ /* 0x000fe2000f8e00ff */
[----:B------:R-:W-:Y:S01]  /*6a60*/  MOV R0, UR37 ;  /* 0x0000002500007c02 */ /* 0x000fe20008000f00 */
[----:B------:R-:W-:Y:S03]  /*6a70*/  UIADD3 UR51, UPT, UPT, UR51, 0x1, URZ ;  /* 0x0000000133337890 */ /* 0x000fe6000fffe0ff */
[----:B------:R-:W-:Y:S01]  /*6a80*/  @P1 LEA R5, R5, UR48, 0x3 ;  /* 0x0000003005051c11 */ /* 0x000fe2000f8e18ff */
[----:B------:R-:W-:Y:S04]  /*6a90*/  UISETP.NE.AND UP0, UPT, UR51, 0x4, UPT ;  /* 0x000000043300788c */ /* 0x000fe8000bf05270 */
[----:B------:R-:W-:Y:S01]  /*6aa0*/  @P1 VIADD R5, R5, 0x80 ;  /* 0x0000008005051836 */ /* 0x000fe20000000000 */
[----:B------:R-:W-:Y:S04]  /*6ab0*/  USEL UR51, UR51, URZ, UP0 ;  /* 0x000000ff33337287 */ /* 0x000fe80008000000 */
[----:B------:R-:W-:Y:S04]  /*6ac0*/  @P1 PRMT R0, R0, 0x654, R5 ;  /* 0x0000065400001816 */ /* 0x000fe80000000005 */
[----:B------:R1:W-:Y:S04]  /*6ad0*/  @P1 SYNCS.ARRIVE.TRANS64.RED.A1T0 RZ, [R0+URZ], RZ ;  /* 0x000000ff00ff19a7 */ /* 0x0003e800081004ff */
.L_x_94:
[----:B------:R-:W2:Y:S01]  /*6ae0*/  @P1 SYNCS.PHASECHK.TRANS64.TRYWAIT P0, [R3+URZ+0x60], R4 ;  /* 0x00006004030015a7 */ /* 0x000ea200080011ff */
[----:B------:R-:W-:Y:S01]  /*6af0*/  BSSY B1, `(.L_x_95) ;  /* 0x0000033000017945 */ /* 0x000fe20003800000 */
[----:B--2---:R-:W-:Y:S03]  /*6b00*/  @P1 SEL R112, RZ, 0x1, !P0 ;  /* 0x00000001ff701807 */ /* 0x004fe60004000000 */
[----:B------:R-:W-:Y:S05]  /*6b10*/  @!P1 BRA `(.L_x_96) ;  /* 0x0000000000c09947 */ /* 0x000fea0003800000 */
[----:B------:R-:W-:Y:S01]  /*6b20*/  ISETP.NE.AND P0, PT, R112, RZ, PT ;  /* 0x000000ff7000720c */ /* 0x000fe20003f05270 */
[----:B------:R-:W-:Y:S01]  /*6b30*/  BSSY B0, `(.L_x_97) ;  /* 0x0000009000007945 */ /* 0x000fe20003800000 */
[----:B------:R-:W-:Y:S11]  /*6b40*/  ISETP.NE.AND P1, PT, R113, RZ, PT ;  /* 0x000000ff7100720c */ /* 0x000ff60003f25270 */
[----:B------:R-:W-:Y:S02]  /*6b50*/  @!UPT UIADD3 URZ, UPT, UPT, URZ, URZ, URZ ;  /* 0x000000fffffff290 */ /* 0x000fe4000fffe0ff */
[C---:B------:R-:W-:Y:S02]  /*6b60*/  @P1 IMAD R5, R111.reuse, 0x4000, R91 ;  /* 0x000040006f051824 */ /* 0x040fe400078e025b */
[----:B------:R-:W-:Y:S01]  /*6b70*/  @P1 IMAD R4, R111, 0x4000, R108 ;  /* 0x000040006f041824 */ /* 0x000fe200078e026c */
[----:B------:R-:W-:Y:S06]  /*6b80*/  @P0 BRA `(.L_x_98) ;  /* 0x00000000000c0947 */ /* 0x000fec0003800000 */
[----:B-1----:R-:W-:Y:S04]  /*6b90*/  SHF.L.U32 R0, R101, 0x1f, RZ ;  /* 0x0000001f65007819 */ /* 0x002fe800000006ff */
[----:B------:R-:W1:Y:S02]  /*6ba0*/  SYNCS.PHASECHK.TRANS64.TRYWAIT P0, [R3+URZ+0x60], R0 ;  /* 0x00006000030075a7 */ /* 0x000e6400080011ff */
[----:B-1----:R-:W-:Y:S05]  /*6bb0*/  @!P0 BRA `(.L_x_99) ;  /* 0x0000003400748947 */ /* 0x002fea0003800000 */
.L_x_98:
[----:B------:R-:W-:Y:S05]  /*6bc0*/  BSYNC B0 ;  /* 0x0000000000007941 */ /* 0x000fea0003800000 */
.L_x_97:
[----:B------:R-:W-:Y:S11]  /*6bd0*/  ISETP.NE.AND P0, PT, R113, RZ, PT ;  /* 0x000000ff7100720c */ /* 0x000ff60003f05270 */
[----:B------:R-:W-:Y:S02]  /*6be0*/  @!UPT UIADD3 URZ, UPT, UPT, URZ, URZ, URZ ;  /* 0x000000fffffff290 */ /* 0x000fe4000fffe0ff */
[----:B------:R2:W4:Y:S01]  /*6bf0*/  @P0 LDS R48, [R5+0x200] ;  /* 0x0002000005300984 */ /* 0x0005220000000800 */
[C---:B-1----:R-:W-:Y:S01]  /*6c00*/  @P0 IMAD R0, R111.reuse, 0x4000, R95 ;  /* 0x000040006f000824 */ /* 0x042fe200078e025f */
[C---:B------:R-:W-:Y:S01]  /*6c10*/  @P0 LEA R3, R111.reuse, R106, 0xe ;  /* 0x0000006a6f030211 */ /* 0x040fe200078e70ff */
[----:B------:R-:W-:Y:S01]  /*6c20*/  VIADD R111, R111, 0x1 ;  /* 0x000000016f6f7836 */ /* 0x000fe20000000000 */
[----:B------:R2:W1:Y:S04]  /*6c30*/  @P0 LDS R53, [R5+0x400] ;  /* 0x0004000005350984 */ /* 0x0004680000000800 */
        /* <DEDUP_REMOVED lines=14> */
[----:B------:R2:W1:Y:S04]  /*6d20*/  @P0 LDS R51, [R0] ;  /* 0x0000000000330984 */ /* 0x0004680000000800 */
        /* <DEDUP_REMOVED lines=14> */
[----:B----4-:R2:W1:Y:S02]  /*6e10*/  @P0 LDS R80, [R3+0xe00] ;  /* 0x000e000003500984 */ /* 0x0104640000000800 */
.L_x_96:
[----:B------:R-:W-:Y:S05]  /*6e20*/  BSYNC B1 ;  /* 0x0000000000017941 */ /* 0x000fea0003800000 */
.L_x_95:
[----:B--2---:R-:W-:Y:S05]  /*6e30*/  VIADD R3, R47, 0x20 ;  /* 0x000000202f037836 */ /* 0x004fea0000000000 */
[----:B------:R-:W-:Y:S04]  /*6e40*/  SHF.R.U32.HI R3, RZ, 0x15, R3 ;  /* 0x00000015ff037819 */ /* 0x000fe80000011603 */
[----:B------:R-:W-:Y:S11]  /*6e50*/  LOP3.LUT P0, RZ, R3, 0x3, R94, 0x48, !PT ;  /* 0x0000000303ff7812 */ /* 0x000ff6000780485e */
[----:B------:R-:W-:Y:S02]  /*6e60*/  @!UPT UIADD3 URZ, UPT, UPT, URZ, URZ, URZ ;  /* 0x000000fffffff290 */ /* 0x000fe4000fffe0ff */
[----:B------:R-:W-:Y:S05]  /*6e70*/  @!P0 BRA `(.L_x_100) ;  /* 0x0000000000408947 */ /* 0x000fea0003800000 */
[----:B------:R-:W2:Y:S01]  /*6e80*/  LDCU.64 UR8, c[0x4][0x70] ;  /* 0x01000e00ff0877ac */ /* 0x000ea20008000a00 */
[----:B------:R-:W-:Y:S01]  /*6e90*/  MOV R15, 0x0 ;  /* 0x00000000000f7802 */ /* 0x000fe20000000f00 */
[----:B------:R-:W-:Y:S02]  /*6ea0*/  HFMA2 R12, -RZ, RZ, 0, 5.9604644775390625e-08 ;  /* 0x00000001ff0c7431 */ /* 0x000fe400000001ff */
[----:B------:R-:W-:Y:S02]  /*6eb0*/  IMAD.MOV.U32 R8, RZ, RZ, 0x192 ;  /* 0x00000192ff087424 */ /* 0x000fe400078e00ff */
[----:B------:R-:W-:Y:S01]  /*6ec0*/  IMAD.MOV.U32 R13, RZ, RZ, RZ ;  /* 0x000000ffff0d7224 */ /* 0x000fe200078e00ff */
[----:B------:R-:W4:Y:S01]  /*6ed0*/  LDCU.64 UR6, c[0x4][0x78] ;  /* 0x01000f00ff0677ac */ /* 0x000f220008000a00 */
[----:B------:R-:W1:Y:S01]  /*6ee0*/  LDC.64 R14, c[0x4][R15] ;  /* 0x010000000f0e7b82 */ /* 0x000e620000000a00 */
[----:B------:R-:W5:Y:S01]  /*6ef0*/  LDCU.64 UR4, c[0x4][0x10] ;  /* 0x01000200ff0477ac */ /* 0x000f620008000a00 */
[----:B--2---:R-:W-:Y:S01]  /*6f00*/  MOV R5, UR9 ;  /* 0x0000000900057c02 */ /* 0x004fe20008000f00 */
[----:B------:R-:W-:Y:S01]  /*6f10*/  IMAD.U32 R4, RZ, RZ, UR8 ;  /* 0x00000008ff047e24 */ /* 0x000fe2000f8e00ff */
[----:B----4-:R-:W-:Y:S01]  /*6f20*/  MOV R7, UR7 ;  /* 0x0000000700077c02 */ /* 0x010fe20008000f00 */
[----:B------:R-:W-:Y:S01]  /*6f30*/  IMAD.U32 R6, RZ, RZ, UR6 ;  /* 0x00000006ff067e24 */ /* 0x000fe2000f8e00ff */
[----:B-----5:R-:W-:Y:S01]  /*6f40*/  MOV R11, UR5 ;  /* 0x00000005000b7c02 */ /* 0x020fe20008000f00 */
[----:B------:R-:W-:Y:S02]  /*6f50*/  IMAD.U32 R10, RZ, RZ, UR4 ;  /* 0x00000004ff0a7e24 */ /* 0x000fe4000f8e00ff */
[----:B------:R-:W-:Y:S07]  /*6f60*/  LEPC R20, `(.L_x_100) ;  /* 0x000000001014794e */ /* 0x000fee0000000000 */
[----:B-1-3--:R-:W-:Y:S05]  /*6f70*/  CALL.ABS.NOINC R14 ;  /* 0x000000000e007343 */ /* 0x00afea0003c00000 */
.L_x_100:
[----:B------:R-:W-:Y:S05]  /*6f80*/  WARPSYNC.ALL ;  /* 0x0000000000007948 */ /* 0x000fea0003800000 */
[----:B------:R-:W-:Y:S01]  /*6f90*/  R2UR UR4, R47 ;  /* 0x000000002f0472ca */ /* 0x000fe200000e0000 */
[----:B------:R-:W-:Y:S01]  /*6fa0*/  BSSY.RECONVERGENT B0, `(.L_x_101) ;  /* 0x000008b000007945 */ /* 0x000fe20003800200 */
[----:B------:R-:W-:Y:S02]  /*6fb0*/  ISETP.NE.AND P6, PT, R109, RZ, PT ;  /* 0x000000ff6d00720c */ /* 0x000fe40003fc5270 */
[----:B------:R-:W-:Y:S02]  /*6fc0*/  ISETP.NE.AND P0, PT, R103, RZ, PT ;  /* 0x000000ff6700720c */ /* 0x000fe40003f05270 */
[----:B------:R-:W-:Y:S02]  /*6fd0*/  MOV R3, UR51 ;  /* 0x0000003300037c02 */ /* 0x000fe40008000f00 */
[----:B-1----:R-:W-:Y:S05]  /*6fe0*/  MOV R0, UR37 ;  /* 0x0000002500007c02 */ /* 0x002fea0008000f00 */
[----:B------:R-:W1:Y:S02]  /*6ff0*/  LDTM.x32 R4, tmem[UR4+0x20] ;  /* 0x00002004000479ee */ /* 0x000e6400082c0000 */
[----:B------:R-:W-:Y:S02]  /*7000*/  @P6 LEA R3, R3, UR48, 0x3 ;  /* 0x0000003003036c11 */ /* 0x000fe4000f8e18ff */
[----:B------:R-:W-:Y:S02]  /*7010*/  @P6 SHF.L.U32 R114, R101, 0x1f, RZ ;  /* 0x0000001f65726819 */ /* 0x000fe400000006ff */
[----:B------:R-:W-:Y:S04]  /*7020*/  @P6 IADD3 R3, PT, PT, R3, 0x80, RZ ;  /* 0x0000008003036810 */ /* 0x000fe80007ffe0ff */
[----:B------:R-:W-:Y:S02]  /*7030*/  @P6 PRMT R0, R0, 0x654, R3 ;  /* 0x0000065400006816 */ /* 0x000fe40000000003 */
[----:B------:R-:W-:Y:S01]  /*7040*/  LEA R3, R111, UR48, 0x3 ;  /* 0x000000306f037c11 */ /* 0x000fe2000f8e18ff */
[C---:B-1----:R-:W-:Y:S01]  /*7050*/  FMUL R4, R46.reuse, R4 ;  /* 0x000000042e047220 */ /* 0x042fe20000400000 */
        /* <DEDUP_REMOVED lines=100> */
[----:B--2---:R-:W2:Y:S02]  /*76a0*/  FENCE.VIEW.ASYNC.S ;  /* 0x00000000000073c6 */ /* 0x004ea40000000000 */
[----:B--2---:R-:W-:Y:S06]  /*76b0*/  BAR.SYNC.DEFER_BLOCKING 0x1, 0x80 ;  /* 0x0042000000007b1d */ /* 0x004fec0000010000 */
[----:B------:R-:W-:Y:S05]  /*76c0*/  @P0 BRA `(.L_x_102) ;  /* 0x0000000000600947 */ /* 0x000fea0003800000 */
[----:B------:R-:W-:Y:S02]  /*76d0*/  UIADD3 UR20, UP0, UPT, UR52, 0x880, URZ ;  /* 0x0000088034147890 */ /* 0x000fe4000ff1e0ff */
[----:B------:R-:W-:Y:S02]  /*76e0*/  UIADD3 UR14, UPT, UPT, UR42, 0x20, URZ ;  /* 0x000000202a0e7890 */ /* 0x000fe4000fffe0ff */
[----:B------:R-:W-:Y:S02]  /*76f0*/  UIADD3 UR12, UPT, UPT, UR48, 0x4200, URZ ;  /* 0x00004200300c7890 */ /* 0x000fe4000fffe0ff */
[----:B------:R-:W-:Y:S01]  /*7700*/  UIADD3.X UR21, UPT, UPT, URZ, UR53, URZ, UP0, !UPT ;  /* 0x00000035ff157290 */ /* 0x000fe200087fe4ff */
[----:B------:R-:W-:Y:S01]  /*7710*/  UMOV UR13, UR41 ;  /* 0x00000029000d7c82 */ /* 0x000fe20008000000 */
[----:B------:R-:W-:Y:S01]  /*7720*/  UMOV UR15, UR36 ;  /* 0x00000024000f7c82 */ /* 0x000fe20008000000 */
[----:B------:R-:W-:Y:S02]  /*7730*/  UIADD3 UR17, UPT, UPT, UR41, 0x20, URZ ;  /* 0x0000002029117890 */ /* 0x000fe4000fffe0ff */
[----:B------:R-:W-:Y:S01]  /*7740*/  UIADD3 UR16, UPT, UPT, UR48, 0x5200, URZ ;  /* 0x0000520030107890 */ /* 0x000fe2000fffe0ff */
[----:B------:R-:W-:Y:S03]  /*7750*/  UMOV UR19, UR36 ;  /* 0x0000002400137c82 */ /* 0x000fe60008000000 */
[----:B------:R2:W-:Y:S01]  /*7760*/  UTMASTG.3D [UR12], [UR20] ;  /* 0x0000000c140073b5 */ /* 0x0005e20008010000 */
[----:B------:R-:W-:Y:S01]  /*7770*/  UMOV UR18, UR14 ;  /* 0x0000000e00127c82 */ /* 0x000fe20008000000 */
[----:B------:R-:W-:Y:S02]  /*7780*/  UIADD3 UR9, UPT, UPT, UR41, 0x40, URZ ;  /* 0x0000004029097890 */ /* 0x000fe4000fffe0ff */
[----:B------:R-:W-:Y:S01]  /*7790*/  UIADD3 UR8, UPT, UPT, UR48, 0x6200, URZ ;  /* 0x0000620030087890 */ /* 0x000fe2000fffe0ff */
[----:B------:R-:W-:Y:S01]  /*77a0*/  UMOV UR11, UR36 ;  /* 0x00000024000b7c82 */ /* 0x000fe20008000000 */
[----:B------:R-:W-:Y:S01]  /*77b0*/  UMOV UR10, UR14 ;  /* 0x0000000e000a7c82 */ /* 0x000fe20008000000 */
[----:B------:R2:W-:Y:S01]  /*77c0*/  UTMASTG.3D [UR16], [UR20] ;  /* 0x00000010140073b5 */ /* 0x0005e20008010000 */
[----:B------:R-:W-:Y:S02]  /*77d0*/  UIADD3 UR5, UPT, UPT, UR41, 0x60, URZ ;  /* 0x0000006029057890 */ /* 0x000fe4000fffe0ff */
[----:B------:R-:W-:Y:S01]  /*77e0*/  UIADD3 UR4, UPT, UPT, UR48, 0x7200, URZ ;  /* 0x0000720030047890 */ /* 0x000fe2000fffe0ff */
[----:B------:R-:W-:Y:S01]  /*77f0*/  UMOV UR7, UR36 ;  /* 0x0000002400077c82 */ /* 0x000fe20008000000 */
[----:B------:R-:W-:Y:S01]  /*7800*/  UMOV UR6, UR14 ;  /* 0x0000000e00067c82 */ /* 0x000fe20008000000 */
[----:B------:R2:W-:Y:S06]  /*7810*/  UTMASTG.3D [UR8], [UR20] ;  /* 0x00000008140073b5 */ /* 0x0005ec0008010000 */
[----:B------:R2:W-:Y:S01]  /*7820*/  UTMASTG.3D [UR4], [UR20] ;  /* 0x00000004140073b5 */ /* 0x0005e20008010000 */
[----:B------:R0:W-:Y:S01]  /*7830*/  UTMACMDFLUSH ;  /* 0x00000000000079b7 */ /* 0x0001e20000000000 */
[----:B--2---:R-:W-:Y:S04]  /*7840*/  DEPBAR.LE SB0, 0x1 ;  /* 0x000080400000791a */ /* 0x004fe80000000000 */
.L_x_102:
[----:B------:R-:W-:Y:S05]  /*7850*/  BSYNC.RECONVERGENT B0 ;  /* 0x0000000000007941 */ /* 0x000fea0003800200 */
.L_x_101:
[----:B------:R-:W-:Y:S01]  /*7860*/  BAR.SYNC.DEFER_BLOCKING 0x1, 0x80 ;  /* 0x0042000000007b1d */ /* 0x000fe20000010000 */
[----:B------:R-:W-:Y:S04]  /*7870*/  UIADD3 UR40, UPT, UPT, UR51, 0x1, URZ ;  /* 0x0000000133287890 */ /* 0x000fe8000fffe0ff */
[----:B------:R-:W-:Y:S04]  /*7880*/  UISETP.NE.AND UP0, UPT, UR40, 0x4, UPT ;  /* 0x000000042800788c */ /* 0x000fe8000bf05270 */
[----:B------:R-:W-:Y:S01]  /*7890*/  USEL UR40, UR40, URZ, UP0 ;  /* 0x000000ff28287287 */ /* 0x000fe20008000000 */
[----:B------:R2:W-:Y:S01]  /*78a0*/  @P6 SYNCS.ARRIVE.TRANS64.RED.A1T0 RZ, [R0+URZ], RZ ;  /* 0x000000ff00ff69a7 */ /* 0x0005e200081004ff */
[----:B------:R-:W-:Y:S01]  /*78b0*/  BSSY B1, `(.L_x_103) ;  /* 0x0000034000017945 */ /* 0x000fe20003800000 */
[----:B------:R-:W4:Y:S02]  /*78c0*/  @P6 SYNCS.PHASECHK.TRANS64.TRYWAIT P0, [R3+URZ+0x60], R114 ;  /* 0x00006072030065a7 */ /* 0x000f2400080011ff */
[----:B----4-:R-:W-:Y:S01]  /*78d0*/  @P6 SEL R112, RZ, 0x1, !P0 ;  /* 0x00000001ff706807 */ /* 0x010fe20004000000 */
[----:B--2---:R-:W-:Y:S06]  /*78e0*/  @!P6 BRA `(.L_x_104) ;  /* 0x0000000000c0e947 */ /* 0x004fec0003800000 */
[----:B------:R-:W-:Y:S01]  /*78f0*/  ISETP.NE.AND P0, PT, R112, RZ, PT ;  /* 0x000000ff7000720c */ /* 0x000fe20003f05270 */
[----:B------:R-:W-:Y:S01]  /*7900*/  BSSY B0, `(.L_x_105) ;  /* 0x0000009000007945 */ /* 0x000fe20003800000 */
[----:B------:R-:W-:Y:S11]  /*7910*/  ISETP.NE.AND P1, PT, R113, RZ, PT ;  /* 0x000000ff7100720c */ /* 0x000ff60003f25270 */
[----:B------:R-:W-:Y:S02]  /*7920*/  @!UPT UIADD3 URZ, UPT, UPT, URZ, URZ, URZ ;  /* 0x000000fffffff290 */ /* 0x000fe4000fffe0ff */
[C---:B-1----:R-:W-:Y:S02]  /*7930*/  @P1 IMAD R4, R111.reuse, 0x4000, R91 ;  /* 0x000040006f041824 */ /* 0x042fe400078e025b */
[----:B------:R-:W-:Y:S01]  /*7940*/  @P1 IMAD R0, R111, 0x4000, R108 ;  /* 0x000040006f001824 */ /* 0x000fe200078e026c */
[----:B------:R-:W-:Y:S06]  /*7950*/  @P0 BRA `(.L_x_106) ;  /* 0x00000000000c0947 */ /* 0x000fec0003800000 */
[----:B------:R-:W-:Y:S04]  /*7960*/  SHF.L.U32 R6, R101, 0x1f, RZ ;  /* 0x0000001f65067819 */ /* 0x000fe800000006ff */
[----:B------:R-:W1:Y:S02]  /*7970*/  SYNCS.PHASECHK.TRANS64.TRYWAIT P0, [R3+URZ+0x60], R6 ;  /* 0x00006006030075a7 */ /* 0x000e6400080011ff */
[----:B-1----:R-:W-:Y:S05]  /*7980*/  @!P0 BRA `(.L_x_107) ;  /* 0x0000002800148947 */ /* 0x002fea0003800000 */
.L_x_106:
[----:B------:R-:W-:Y:S05]  /*7990*/  BSYNC B0 ;  /* 0x0000000000007941 */ /* 0x000fea0003800000 */
.L_x_105:
        /* <DEDUP_REMOVED lines=37> */
.L_x_104:
[----:B------:R-:W-:Y:S05]  /*7bf0*/  BSYNC B1 ;  /* 0x0000000000017941 */ /* 0x000fea0003800000 */
.L_x_103:
[----:B--2---:R-:W-:Y:S05]  /*7c00*/  VIADD R3, R47, 0x40 ;  /* 0x000000402f037836 */ /* 0x004fea0000000000 */
[----:B------:R-:W-:Y:S04]  /*7c10*/  SHF.R.U32.HI R3, RZ, 0x15, R3 ;  /* 0x00000015ff037819 */ /* 0x000fe80000011603 */
[----:B------:R-:W-:Y:S11]  /*7c20*/  LOP3.LUT P0, RZ, R3, 0x3, R94, 0x48, !PT ;  /* 0x0000000303ff7812 */ /* 0x000ff6000780485e */
[----:B------:R-:W-:Y:S02]  /*7c30*/  @!UPT UIADD3 URZ, UPT, UPT, URZ, URZ, URZ ;  /* 0x000000fffffff290 */ /* 0x000fe4000fffe0ff */
[----:B------:R-:W-:Y:S05]  /*7c40*/  @!P0 BRA `(.L_x_108) ;  /* 0x0000000000408947 */ /* 0x000fea0003800000 */
[----:B------:R-:W2:Y:S01]  /*7c50*/  LDCU.64 UR8, c[0x4][0x70] ;  /* 0x01000e00ff0877ac */ /* 0x000ea20008000a00 */
[----:B-1----:R-:W-:Y:S01]  /*7c60*/  MOV R15, 0x0 ;  /* 0x00000000000f7802 */ /* 0x002fe20000000f00 */
[----:B------:R-:W-:Y:S02]  /*7c70*/  HFMA2 R12, -RZ, RZ, 0, 5.9604644775390625e-08 ;  /* 0x00000001ff0c7431 */ /* 0x000fe400000001ff */
[----:B------:R-:W-:Y:S02]  /*7c80*/  IMAD.MOV.U32 R8, RZ, RZ, 0x192 ;  /* 0x00000192ff087424 */ /* 0x000fe400078e00ff */
[----:B------:R-:W-:Y:S01]  /*7c90*/  IMAD.MOV.U32 R13, RZ, RZ, RZ ;  /* 0x000000ffff0d7224 */ /* 0x000fe200078e00ff */
[----:B------:R-:W1:Y:S01]  /*7ca0*/  LDCU.64 UR6, c[0x4][0x78] ;  /* 0x01000f00ff0677ac */ /* 0x000e620008000a00 */
[----:B------:R-:W4:Y:S01]  /*7cb0*/  LDC.64 R14, c[0x4][R15] ;  /* 0x010000000f0e7b82 */ /* 0x000f220000000a00 */
[----:B------:R-:W5:Y:S01]  /*7cc0*/  LDCU.64 UR4, c[0x4][0x10] ;  /* 0x01000200ff0477ac */ /* 0x000f620008000a00 */
[----:B--2---:R-:W-:Y:S01]  /*7cd0*/  MOV R5, UR9 ;  /* 0x0000000900057c02 */ /* 0x004fe20008000f00 */
[----:B------:R-:W-:Y:S01]  /*7ce0*/  IMAD.U32 R4, RZ, RZ, UR8 ;  /* 0x00000008ff047e24 */ /* 0x000fe2000f8e00ff */
[----:B-1----:R-:W-:Y:S01]  /*7cf0*/  MOV R7, UR7 ;  /* 0x0000000700077c02 */ /* 0x002fe20008000f00 */
[----:B------:R-:W-:Y:S01]  /*7d00*/  IMAD.U32 R6, RZ, RZ, UR6 ;  /* 0x00000006ff067e24 */ /* 0x000fe2000f8e00ff */
[----:B-----5:R-:W-:Y:S01]  /*7d10*/  MOV R11, UR5 ;  /* 0x00000005000b7c02 */ /* 0x020fe20008000f00 */
[----:B------:R-:W-:Y:S02]  /*7d20*/  IMAD.U32 R10, RZ, RZ, UR4 ;  /* 0x00000004ff0a7e24 */ /* 0x000fe4000f8e00ff */
[----:B------:R-:W-:Y:S07]  /*7d30*/  LEPC R20, `(.L_x_108) ;  /* 0x000000001014794e */ /* 0x000fee0000000000 */
[----:B---34-:R-:W-:Y:S05]  /*7d40*/  CALL.ABS.NOINC R14 ;  /* 0x000000000e007343 */ /* 0x018fea0003c00000 */
.L_x_108:
[----:B------:R-:W-:Y:S05]  /*7d50*/  WARPSYNC.ALL ;  /* 0x0000000000007948 */ /* 0x000fea0003800000 */
[----:B------:R-:W-:Y:S01]  /*7d60*/  R2UR UR4, R47 ;  /* 0x000000002f0472ca */ /* 0x000fe200000e0000 */
[----:B------:R-:W-:Y:S01]  /*7d70*/  BSSY.RECONVERGENT B0, `(.L_x_109) ;  /* 0x000008b000007945 */ /* 0x000fe20003800200 */
[----:B------:R-:W-:Y:S02]  /*7d80*/  ISETP.NE.AND P6, PT, R109, RZ, PT ;  /* 0x000000ff6d00720c */ /* 0x000fe40003fc5270 */
[----:B------:R-:W-:Y:S02]  /*7d90*/  ISETP.NE.AND P0, PT, R103, RZ, PT ;  /* 0x000000ff6700720c */ /* 0x000fe40003f05270 */
[----:B------:R-:W-:Y:S02]  /*7da0*/  MOV R3, UR40 ;  /* 0x0000002800037c02 */ /* 0x000fe40008000f00 */
[----:B------:R-:W-:Y:S02]  /*7db0*/  MOV R0, UR37 ;  /* 0x0000002500007c02 */ /* 0x000fe40008000f00 */
[----:B------:R-:W-:Y:S03]  /*7dc0*/  LEA R114, R111, UR48, 0x3 ;  /* 0x000000306f727c11 */ /* 0x000fe6000f8e18ff */
[----:B-1----:R-:W1:Y:S02]  /*7dd0*/  LDTM.x32 R4, tmem[UR4+0x40] ;  /* 0x00004004000479ee */ /* 0x002e6400082c0000 */
[----:B------:R-:W-:Y:S04]  /*7de0*/  @P6 LEA R3, R3, UR48, 0x3 ;  /* 0x0000003003036c11 */ /* 0x000fe8000f8e18ff */
[----:B------:R-:W-:Y:S04]  /*7df0*/  @P6 IADD3 R3, PT, PT, R3, 0x80, RZ ;  /* 0x0000008003036810 */ /* 0x000fe80007ffe0ff */
[----:B------:R-:W-:Y:S02]  /*7e00*/  @P6 PRMT R0, R0, 0x654, R3 ;  /* 0x0000065400006816 */ /* 0x000fe40000000003 */
[----:B------:R-:W-:Y:S01]  /*7e10*/  @P6 SHF.L.U32 R3, R101, 0x1f, RZ ;  /* 0x0000001f65036819 */ /* 0x000fe200000006ff */
        /* <DEDUP_REMOVED lines=128> */
.L_x_110:
[----:B------:R-:W-:Y:S05]  /*8620*/  BSYNC.RECONVERGENT B0 ;  /* 0x0000000000007941 */ /* 0x000fea0003800200 */
.L_x_109:
        /* <DEDUP_REMOVED lines=19> */
.L_x_114:
[----:B------:R-:W-:Y:S05]  /*8760*/  BSYNC B0 ;  /* 0x0000000000007941 */ /* 0x000fea0003800000 */
.L_x_113:
[----:B------:R-:W-:Y:S11]  /*8770*/  ISETP.NE.AND P0, PT, R113, RZ, PT ;  /* 0x000000ff7100720c */ /* 0x000ff60003f05270 */
[----:B------:R-:W-:Y:S02]  /*8780*/  @!UPT UIADD3 URZ, UPT, UPT, URZ, URZ, URZ ;  /* 0x000000fffffff290 */ /* 0x000fe4000fffe0ff */
[----:B------:R2:W4:Y:S01]  /*8790*/  @P0 LDS R48, [R4+0x200] ;  /* 0x0002000004300984 */ /* 0x0005220000000800 */
[C---:B-1----:R-:W-:Y:S01]  /*87a0*/  @P0 IMAD R3, R111.reuse, 0x4000, R95 ;  /* 0x000040006f030824 */ /* 0x042fe200078e025f */
[----:B------:R-:W-:Y:S02]  /*87b0*/  @P0 LEA R111, R111, R106, 0xe ;  /* 0x0000006a6f6f0211 */ /* 0x000fe400078e70ff */
        /* <DEDUP_REMOVED lines=31> */
.L_x_112:
[----:B------:R-:W-:Y:S05]  /*89b0*/  BSYNC B1 ;  /* 0x0000000000017941 */ /* 0x000fea0003800000 */
.L_x_111:
        /* <DEDUP_REMOVED lines=21> */
.L_x_116:
[----:B------:R-:W-:Y:S01]  /*8b10*/  ISETP.NE.AND P0, PT, R103, RZ, PT ;  /* 0x000000ff6700720c */ /* 0x000fe20003f05270 */
[----:B------:R-:W-:Y:S05]  /*8b20*/  WARPSYNC.ALL ;  /* 0x0000000000007948 */ /* 0x000fea0003800000 */
[----:B------:R-:W-:Y:S01]  /*8b30*/  R2UR UR4, R47 ;  /* 0x000000002f0472ca */ /* 0x000fe200000e0000 */
[----:B------:R-:W-:Y:S01]  /*8b40*/  BSSY.RECONVERGENT B0, `(.L_x_117) ;  /* 0x0000087000007945 */ /* 0x000fe20003800200 */
[----:B------:R-:W-:Y:S11]  /*8b50*/  R2UR UR5, R110 ;  /* 0x000000006e0572ca */ /* 0x000ff600000e0000 */
[----:B-1----:R-:W1:Y:S01]  /*8b60*/  LDTM.x32 R4, tmem[UR4+0x60] ;  /* 0x00006004000479ee */ /* 0x002e6200082c0000 */
[----:B------:R-:W-:Y:S01]  /*8b70*/  NOP ;  /* 0x0000000000007918 */ /* 0x000fe20000000000 */
[----:B------:R-:W-:Y:S04]  /*8b80*/  UIADD3 UR5, UPT, UPT, UR5, 0xe0, URZ ;  /* 0x000000e005057890 */ /* 0x000fe8000fffe0ff */
[----:B------:R-:W-:Y:S09]  /*8b90*/  UPRMT UR5, UR37, 0x654, UR5 ;  /* 0x0000065425057896 */ /* 0x000ff20008000005 */
[----:B-1----:R-:W-:Y:S01]  /*8ba0*/  SYNCS.ARRIVE.TRANS64.RED.A1T0 RZ, [UR5], RZ ;  /* 0x000000ffffff79a7 */ /* 0x002fe20008100405 */
[C---:B------:R-:W-:Y:S01]  /*8bb0*/  FMUL R4, R46.reuse, R4 ;  /* 0x000000042e047220 */ /* 0x040fe20000400000 */
        /* <DEDUP_REMOVED lines=127> */
.L_x_118:
[----:B------:R-:W-:Y:S05]  /*93b0*/  BSYNC.RECONVERGENT B0 ;  /* 0x0000000000007941 */ /* 0x000fea0003800200 */
.L_x_117:
[----:B------:R-:W-:Y:S01]  /*93c0*/  BAR.SYNC.DEFER_BLOCKING 0x1, 0x80 ;  /* 0x0042000000007b1d */ /* 0x000fe20000010000 */
[----:B------:R-:W-:Y:S01]  /*93d0*/  UISETP.NE.AND UP0, UPT, UR49, -0x4, UPT ;  /* 0xfffffffc3100788c */ /* 0x000fe2000bf05270 */
[----:B------:R-:W-:Y:S08]  /*93e0*/  IADD3 R0, PT, PT, R44, 0x1, RZ ;  /* 0x000000012c007810 */ /* 0x000ff00007ffe0ff */
[----:B------:R-:W-:Y:S05]  /*93f0*/  BRA.U !UP0, `(.L_x_119) ;  /* 0x0000000108287547 */ /* 0x000fea000b800000 */
[----:B------:R-:W-:Y:S01]  /*9400*/  ISETP.NE.AND P0, PT, R109, RZ, PT ;  /* 0x000000ff6d00720c */ /* 0x000fe20003f05270 */
[----:B-1----:R-:W-:Y:S01]  /*9410*/  IMAD.U32 R4, RZ, RZ, UR51 ;  /* 0x00000033ff047e24 */ /* 0x002fe2000f8e00ff */
[----:B------:R-:W-:Y:S01]  /*9420*/  UIADD3 UR51, UPT, UPT, UR51, 0x1, URZ ;  /* 0x0000000133337890 */ /* 0x000fe2000fffe0ff */
[----:B------:R-:W-:Y:S03]  /*9430*/  IMAD.U32 R3, RZ, RZ, UR37 ;  /* 0x00000025ff037e24 */ /* 0x000fe6000f8e00ff */
[----:B------:R-:W-:Y:S04]  /*9440*/  UISETP.NE.AND UP0, UPT, UR51, 0x4, UPT ;  /* 0x000000043300788c */ /* 0x000fe8000bf05270 */
[----:B------:R-:W-:Y:S03]  /*9450*/  USEL UR51, UR51, URZ, UP0 ;  /* 0x000000ff33337287 */ /* 0x000fe60008000000 */
[----:B------:R-:W-:Y:S05]  /*9460*/  @P0 LEA R4, R4, UR48, 0x3 ;  /* 0x0000003004040c11 */ /* 0x000fea000f8e18ff */
[----:B------:R-:W-:Y:S05]  /*9470*/  @P0 VIADD R4, R4, 0x80 ;  /* 0x0000008004040836 */ /* 0x000fea0000000000 */
[----:B------:R-:W-:Y:S04]  /*9480*/  @P0 PRMT R3, R3, 0x654, R4 ;  /* 0x0000065403030816 */ /* 0x000fe80000000004 */
[----:B------:R2:W-:Y:S03]  /*9490*/  @P0 SYNCS.ARRIVE.TRANS64.RED.A1T0 RZ, [R3+URZ], RZ ;  /* 0x000000ff03ff09a7 */ /* 0x0005e600081004ff */
.L_x_119:
[----:B------:R-:W-:Y:S01]  /*94a0*/  ISETP.NE.AND P2, PT, R104, RZ, PT ;  /* 0x000000ff6800720c */ /* 0x000fe20003f45270 */
[----:B--2---:R-:W-:Y:S01]  /*94b0*/  IMAD.IADD R3, R43, 0x1, R88 ;  /* 0x000000012b037824 */ /* 0x004fe200078e0258 */
[----:B------:R-:W-:Y:S01]  /*94c0*/  ISETP.NE.AND P0, PT, R107, 0x2, PT ;  /* 0x000000026b00780c */ /* 0x000fe20003f05270 */
[----:B------:R-:W-:Y:S01]  /*94d0*/  UIADD3 UR49, UPT, UPT, UR49, 0x4, URZ ;  /* 0x0000000431317890 */ /* 0x000fe2000fffe0ff */
[----:B------:R-:W-:Y:S01]  /*94e0*/  ISETP.NE.AND P1, PT, R0, 0x2, PT ;  /* 0x000000020000780c */ /* 0x000fe20003f25270 */
[----:B-1----:R-:W-:Y:S01]  /*94f0*/  IMAD.IADD R24, R41, 0x1, R81 ;  /* 0x0000000129187824 */ /* 0x002fe200078e0251 */
[----:B------:R-:W-:Y:S02]  /*9500*/  R2UR UR11, R3 ;  /* 0x00000000030b72ca */ /* 0x000fe400000e0000 */
[----:B------:R-:W-:Y:S02]  /*9510*/  SEL R4, RZ, 0x1, P0 ;  /* 0x00000001ff047807 */ /* 0x000fe40000000000 */
[----:B------:R-:W-:Y:S02]  /*9520*/  SEL R3, RZ, 0x1, P1 ;  /* 0x00000001ff037807 */ /* 0x000fe40000800000 */
[----:B------:R-:W-:Y:S02]  /*9530*/  LOP3.LUT R99, R99, R4, RZ, 0x3c, !PT ;  /* 0x0000000463637212 */ /* 0x000fe400078e3cff */
[----:B------:R-:W-:Y:S02]  /*9540*/  @P2 R2UR UR36, R98 ;  /* 0x00000000622422ca */ /* 0x000fe400000e0000 */
[----:B------:R-:W-:Y:S02]  /*9550*/  LOP3.LUT R100, R100, R3, RZ, 0x3c, !PT ;  /* 0x0000000364647212 */ /* 0x000fe400078e3cff */
[----:B------:R-:W-:Y:S02]  /*9560*/  SEL R107, R107, RZ, P0 ;  /* 0x000000ff6b6b7207 */ /* 0x000fe40000000000 */
[----:B------:R-:W-:Y:S01]  /*9570*/  SEL R44, R0, RZ, P1 ;  /* 0x000000ff002c7207 */ /* 0x000fe20000800000 */
[----:B------:R-:W-:Y:S08]  /*9580*/  @P2 BRA `(.L_x_120) ;  /* 0xffffffb800942947 */ /* 0x000ff0000383ffff */
[----:B------:R-:W-:-:S09]  /*9590*/  UISETP.NE.AND UP0, UPT, UR50, URZ, UPT ;  /* 0x000000ff3200728c */ /* 0x000fd2000bf05270 */
[----:B------:R-:W-:Y:S05]  /*95a0*/  BRA.U !UP0, `(.L_x_121) ;  /* 0x0000000108487547 */ /* 0x000fea000b800000 */
[----:B------:R-:W1:Y:S02]  /*95b0*/  LDCU.64 UR4, c[0x0][0xa90] ;  /* 0x00015200ff0477ac */ /* 0x000e640008000a00 */
[----:B-1----:R-:W-:-:S04]  /*95c0*/  UISETP.NE.U32.AND UP0, UPT, UR4, URZ, UPT ;  /* 0x000000ff0400728c */ /* 0x002fc8000bf05070 */
[----:B------:R-:W-:-:S09]  /*95d0*/  UISETP.NE.AND.EX UP0, UPT, UR5, URZ, UPT, UP0 ;  /* 0x000000ff0500728c */ /* 0x000fd2000bf05300 */
[----:B------:R-:W-:Y:S05]  /*95e0*/  BRA.U UP0, `(.L_x_122) ;  /* 0x00000001000c7547 */ /* 0x000fea000b800000 */
[----:B------:R-:W-:-:S13]  /*95f0*/  FSETP.NEU.AND P0, PT, R49, RZ, PT ;  /* 0x000000ff3100720b */ /* 0x000fda0003f0d000 */
[----:B------:R-:W-:Y:S05]  /*9600*/  @!P0 EXIT ;  /* 0x000000000000894d */ /* 0x000fea0003800000 */
[----:B------:R-:W-:Y:S05]  /*9610*/  BRA `(.L_x_121) ;  /* 0x00000000002c7947 */ /* 0x000fea0003800000 */
.L_x_122:
[----:B------:R-:W-:Y:S01]  /*9620*/  ISETP.NE.AND P0, PT, R105, RZ, PT ;  /* 0x000000ff6900720c */ /* 0x000fe20003f05270 */
[----:B------:R-:W-:-:S12]  /*9630*/  BSSY.RECONVERGENT B0, `(.L_x_121) ;  /* 0x0000009000007945 */ /* 0x000fd80003800200 */
[----:B------:R-:W-:Y:S05]  /*9640*/  @P0 BRA `(.L_x_123) ;  /* 0x0000000000140947 */ /* 0x000fea0003800000 */
[----:B------:R-:W1:Y:S02]  /*9650*/  LDCU.64 UR4, c[0x0][0xa88] ;  /* 0x00015100ff0477ac */ /* 0x000e640008000a00 */
[----:B-1----:R-:W-:-:S04]  /*9660*/  ISETP.NE.U32.AND P0, PT, RZ, UR4, PT ;  /* 0x00000004ff007c0c */ /* 0x002fc8000bf05070 */
[----:B------:R-:W-:-:S13]  /*9670*/  ISETP.NE.AND.EX P0, PT, RZ, UR5, PT, P0 ;  /* 0x00000005ff007c0c */ /* 0x000fda000bf05300 */
[----:B------:R-:W-:Y:S05]  /*9680*/  @!P0 EXIT ;  /* 0x000000000000894d */ /* 0x000fea0003800000 */
[----:B------:R-:W-:Y:S05]  /*9690*/  BRA `(.L_x_124) ;  /* 0x0000000000087947 */ /* 0x000fea0003800000 */
.L_x_123:
[----:B------:R-:W-:-:S13]  /*96a0*/  FSETP.NEU.AND P0, PT, R49, RZ, PT ;  /* 0x000000ff3100720b */ /* 0x000fda0003f0d000 */
[----:B------:R-:W-:Y:S05]  /*96b0*/  @!P0 EXIT ;  /* 0x000000000000894d */ /* 0x000fea0003800000 */
.L_x_124:
[----:B------:R-:W-:Y:S05]  /*96c0*/  BSYNC.RECONVERGENT B0 ;  /* 0x0000000000007941 */ /* 0x000fea0003800200 */
.L_x_121:
[----:B------:R-:W-:Y:S01]  /*96d0*/  ULEA UR4, UR51, UR48, 0x3 ;  /* 0x0000003033047291 */ /* 0x000fe2000f8e18ff */
[----:B------:R-:W-:-:S04]  /*96e0*/  DEPBAR.LE SB0, 0x0 ;  /* 0x000080000000791a */ /* 0x000fc80000000000 */
[----:B------:R-:W-:-:S04]  /*96f0*/  UIADD3 UR4, UPT, UPT, UR4, 0x80, URZ ;  /* 0x0000008004047890 */ /* 0x000fc8000fffe0ff */
[----:B------:R-:W-:-:S09]  /*9700*/  UPRMT UR4, UR37, 0x654, UR4 ;  /* 0x0000065425047896 */ /* 0x000fd20008000004 */
[----:B------:R-:W-:Y:S01]  /*9710*/  SYNCS.ARRIVE.TRANS64.RED.A1T0 RZ, [UR4], RZ ;  /* 0x000000ffffff79a7 */ /* 0x000fe20008100404 */
[----:B------:R-:W-:Y:S05]  /*9720*/  EXIT ;  /* 0x000000000000794d */ /* 0x000fea0003800000 */
.L_x_19:
[----:B----4-:R4:W1:Y:S02]  /*9730*/  SYNCS.PHASECHK.TRANS64.TRYWAIT P0, [R4+URZ+0x100], R5 ;  /* 0x00010005040075a7 */ /* 0x01086400080011ff */
[----:B-1----:R-:W-:Y:S05]  /*9740*/  @!P0 NANOSLEEP.SYNCS 0x989680 ;  /* 0x009896800000895d */ /* 0x002fea0003900000 */
[----:B------:R-:W1:Y:S02]  /*9750*/  @!P0 SYNCS.PHASECHK.TRANS64 P0, [R4+URZ+0x100], R5 ;  /* 0x00010005040085a7 */ /* 0x000e6400080010ff */
[----:B-1----:R-:W-:Y:S05]  /*9760*/  @!P0 BRA `(.L_x_19) ;  /* 0xfffffffc00f08947 */ /* 0x002fea000383ffff */
[----:B------:R-:W-:Y:S05]  /*9770*/  BRA `(.L_x_125) ;  /* 0xffffff7c00987947 */ /* 0x000fea000383ffff */
.L_x_22:
[----:B------:R-:W-:-:S07]  /*9780*/  MOV R4, UR33 ;  /* 0x0000002100047c02 */ /* 0x000fce0008000f00 */
.L_x_126:
[----:B-1----:R1:W2:Y:S02]  /*9790*/  SYNCS.PHASECHK.TRANS64.TRYWAIT P0, [R4+URZ+0x30], R5 ;  /* 0x00003005040075a7 */ /* 0x0022a400080011ff */
[----:B--2---:R-:W-:Y:S05]  /*97a0*/  @!P0 NANOSLEEP.SYNCS 0x989680 ;  /* 0x009896800000895d */ /* 0x004fea0003900000 */
[----:B------:R-:W2:Y:S02]  /*97b0*/  @!P0 SYNCS.PHASECHK.TRANS64 P0, [R4+URZ+0x30], R5 ;  /* 0x00003005040085a7 */ /* 0x000ea400080010ff */
[----:B--2---:R-:W-:Y:S05]  /*97c0*/  @!P0 BRA `(.L_x_126) ;  /* 0xfffffffc00f08947 */ /* 0x004fea000383ffff */
[----:B------:R-:W-:Y:S05]  /*97d0*/  BRA `(.L_x_21) ;  /* 0xffffff7c00f87947 */ /* 0x000fea000383ffff */
.L_x_25:
[----:B-1----:R1:W2:Y:S02]  /*97e0*/  SYNCS.PHASECHK.TRANS64.TRYWAIT P0, [R8+URZ+0xb0], R5 ;  /* 0x0000b005080075a7 */ /* 0x0022a400080011ff */
[----:B--2---:R-:W-:Y:S05]  /*97f0*/  @!P0 NANOSLEEP.SYNCS 0x989680 ;  /* 0x009896800000895d */ /* 0x004fea0003900000 */
[----:B------:R-:W2:Y:S02]  /*9800*/  @!P0 SYNCS.PHASECHK.TRANS64 P0, [R8+URZ+0xb0], R5 ;  /* 0x0000b005080085a7 */ /* 0x000ea400080010ff */
[----:B--2---:R-:W-:Y:S05]  /*9810*/  @!P0 BRA `(.L_x_25) ;  /* 0xfffffffc00f08947 */ /* 0x004fea000383ffff */
[----:B------:R-:W-:Y:S05]  /*9820*/  BRA `(.L_x_127) ;  /* 0xffffff80009c7947 */ /* 0x000fea000383ffff */
.L_x_29:
[----:B------:R-:W-:-:S07]  /*9830*/  MOV R0, UR4 ;  /* 0x0000000400007c02 */ /* 0x000fce0008000f00 */
.L_x_128:
[----:B-1----:R1:W2:Y:S02]  /*9840*/  SYNCS.PHASECHK.TRANS64.TRYWAIT P0, [R0+URZ], R3 ;  /* 0x00000003000075a7 */ /* 0x0022a400080011ff */
[----:B--2---:R-:W-:Y:S05]  /*9850*/  @!P0 NANOSLEEP.SYNCS 0x989680 ;  /* 0x009896800000895d */ /* 0x004fea0003900000 */
[----:B------:R-:W2:Y:S02]  /*9860*/  @!P0 SYNCS.PHASECHK.TRANS64 P0, [R0+URZ], R3 ;  /* 0x00000003000085a7 */ /* 0x000ea400080010ff */
[----:B--2---:R-:W-:Y:S05]  /*9870*/  @!P0 BRA `(.L_x_128) ;  /* 0xfffffffc00f08947 */ /* 0x004fea000383ffff */
[----:B------:R-:W-:Y:S05]  /*9880*/  BRA `(.L_x_129) ;  /* 0xffffff8800107947 */ /* 0x000fea000383ffff */
.L_x_30:
[----:B------:R-:W-:-:S07]  /*9890*/  MOV R0, UR4 ;  /* 0x0000000400007c02 */ /* 0x000fce0008000f00 */
.L_x_130:
[----:B-1----:R1:W2:Y:S02]  /*98a0*/  SYNCS.PHASECHK.TRANS64.TRYWAIT P0, [R0+URZ], R3 ;  /* 0x00000003000075a7 */ /* 0x0022a400080011ff */
[----:B--2---:R-:W-:Y:S05]  /*98b0*/  @!P0 NANOSLEEP.SYNCS 0x989680 ;  /* 0x009896800000895d */ /* 0x004fea0003900000 */
[----:B------:R-:W2:Y:S02]  /*98c0*/  @!P0 SYNCS.PHASECHK.TRANS64 P0, [R0+URZ], R3 ;  /* 0x00000003000085a7 */ /* 0x000ea400080010ff */
[----:B--2---:R-:W-:Y:S05]  /*98d0*/  @!P0 BRA `(.L_x_130) ;  /* 0xfffffffc00f08947 */ /* 0x004fea000383ffff */
[----:B------:R-:W-:Y:S05]  /*98e0*/  BRA `(.L_x_131) ;  /* 0xffffff88001c7947 */ /* 0x000fea000383ffff */
.L_x_31:
[----:B------:R-:W-:-:S07]  /*98f0*/  MOV R0, UR4 ;  /* 0x0000000400007c02 */ /* 0x000fce0008000f00 */
.L_x_132:
[----:B-1----:R1:W2:Y:S02]  /*9900*/  SYNCS.PHASECHK.TRANS64.TRYWAIT P0, [R0+URZ], R3 ;  /* 0x00000003000075a7 */ /* 0x0022a400080011ff */
[----:B--2---:R-:W-:Y:S05]  /*9910*/  @!P0 NANOSLEEP.SYNCS 0x989680 ;  /* 0x009896800000895d */ /* 0x004fea0003900000 */
[----:B------:R-:W2:Y:S02]  /*9920*/  @!P0 SYNCS.PHASECHK.TRANS64 P0, [R0+URZ], R3 ;  /* 0x00000003000085a7 */ /* 0x000ea400080010ff */
[----:B--2---:R-:W-:Y:S05]  /*9930*/  @!P0 BRA `(.L_x_132) ;  /* 0xfffffffc00f08947 */ /* 0x004fea000383ffff */
[----:B------:R-:W-:Y:S05]  /*9940*/  BRA `(.L_x_133) ;  /* 0xffffff8800287947 */ /* 0x000fea000383ffff */
.L_x_32:
[----:B------:R-:W-:-:S07]  /*9950*/  MOV R0, UR4 ;  /* 0x0000000400007c02 */ /* 0x000fce0008000f00 */
.L_x_134:
[----:B-1----:R1:W2:Y:S02]  /*9960*/  SYNCS.PHASECHK.TRANS64.TRYWAIT P0, [R0+URZ], R3 ;  /* 0x00000003000075a7 */ /* 0x0022a400080011ff */
[----:B--2---:R-:W-:Y:S05]  /*9970*/  @!P0 NANOSLEEP.SYNCS 0x989680 ;  /* 0x009896800000895d */ /* 0x004fea0003900000 */
[----:B------:R-:W2:Y:S02]  /*9980*/  @!P0 SYNCS.PHASECHK.TRANS64 P0, [R0+URZ], R3 ;  /* 0x00000003000085a7 */ /* 0x000ea400080010ff */
[----:B--2---:R-:W-:Y:S05]  /*9990*/  @!P0 BRA `(.L_x_134) ;  /* 0xfffffffc00f08947 */ /* 0x004fea000383ffff */
[----:B------:R-:W-:Y:S05]  /*99a0*/  BRA `(.L_x_135) ;  /* 0xffffff8800347947 */ /* 0x000fea000383ffff */
.L_x_33:
[----:B------:R-:W-:-:S07]  /*99b0*/  MOV R0, UR4 ;  /* 0x0000000400007c02 */ /* 0x000fce0008000f00 */
.L_x_136:
[----:B-1----:R1:W2:Y:S02]  /*99c0*/  SYNCS.PHASECHK.TRANS64.TRYWAIT P0, [R0+URZ], R3 ;  /* 0x00000003000075a7 */ /* 0x0022a400080011ff */
[----:B--2---:R-:W-:Y:S05]  /*99d0*/  @!P0 NANOSLEEP.SYNCS 0x989680 ;  /* 0x009896800000895d */ /* 0x004fea0003900000 */
[----:B------:R-:W2:Y:S02]  /*99e0*/  @!P0 SYNCS.PHASECHK.TRANS64 P0, [R0+URZ], R3 ;  /* 0x00000003000085a7 */ /* 0x000ea400080010ff */
[----:B--2---:R-:W-:Y:S05]  /*99f0*/  @!P0 BRA `(.L_x_136) ;  /* 0xfffffffc00f08947 */ /* 0x004fea000383ffff */
[----:B------:R-:W-:Y:S05]  /*9a00*/  BRA `(.L_x_137) ;  /* 0xffffff8800407947 */ /* 0x000fea000383ffff */
.L_x_36:
[----:B-1----:R1:W2:Y:S02]  /*9a10*/  SYNCS.PHASECHK.TRANS64.TRYWAIT P0, [R2+URZ+0xf0], R5 ;  /* 0x0000f005020075a7 */ /* 0x0022a400080011ff */
[----:B--2---:R-:W-:Y:S05]  /*9a20*/  @!P0 NANOSLEEP.SYNCS 0x989680 ;  /* 0x009896800000895d */ /* 0x004fea0003900000 */
[----:B------:R-:W2:Y:S02]  /*9a30*/  @!P0 SYNCS.PHASECHK.TRANS64 P0, [R2+URZ+0xf0], R5 ;  /* 0x0000f005020085a7 */ /* 0x000ea400080010ff */
[----:B--2---:R-:W-:Y:S05]  /*9a40*/  @!P0 BRA `(.L_x_36) ;  /* 0xfffffffc00f08947 */ /* 0x004fea000383ffff */
[----:B------:R-:W-:Y:S05]  /*9a50*/  BRA `(.L_x_138) ;  /* 0xffffff88009c7947 */ /* 0x000fea000383ffff */
.L_x_37:
[----:B------:R-:W-:-:S07]  /*9a60*/  MOV R2, UR5 ;  /* 0x0000000500027c02 */ /* 0x000fce0008000f00 */
.L_x_139:
[----:B-1----:R1:W2:Y:S02]  /*9a70*/  SYNCS.PHASECHK.TRANS64.TRYWAIT P0, [R2+URZ+0xc0], R5 ;  /* 0x0000c005020075a7 */ /* 0x0022a400080011ff */
[----:B--2---:R-:W-:Y:S05]  /*9a80*/  @!P0 NANOSLEEP.SYNCS 0x989680 ;  /* 0x009896800000895d */ /* 0x004fea0003900000 */
[----:B------:R-:W2:Y:S02]  /*9a90*/  @!P0 SYNCS.PHASECHK.TRANS64 P0, [R2+URZ+0xc0], R5 ;  /* 0x0000c005020085a7 */ /* 0x000ea400080010ff */
[----:B--2---:R-:W-:Y:S05]  /*9aa0*/  @!P0 BRA `(.L_x_139) ;  /* 0xfffffffc00f08947 */ /* 0x004fea000383ffff */
[----:B------:R-:W-:Y:S05]  /*9ab0*/  BRA `(.L_x_140) ;  /* 0xffffff8800ac7947 */ /* 0x000fea000383ffff */
.L_x_38:
[----:B-1----:R1:W2:Y:S02]  /*9ac0*/  SYNCS.PHASECHK.TRANS64.TRYWAIT P1, [R2+URZ+0xb0], R5 ;  /* 0x0000b005020075a7 */ /* 0x0022a400080211ff */
[----:B--2---:R-:W-:Y:S05]  /*9ad0*/  @!P1 NANOSLEEP.SYNCS 0x989680 ;  /* 0x009896800000995d */ /* 0x004fea0003900000 */
[----:B------:R-:W2:Y:S02]  /*9ae0*/  @!P1 SYNCS.PHASECHK.TRANS64 P1, [R2+URZ+0xb0], R5 ;  /* 0x0000b005020095a7 */ /* 0x000ea400080210ff */
[----:B--2---:R-:W-:Y:S05]  /*9af0*/  @!P1 BRA `(.L_x_38) ;  /* 0xfffffffc00f09947 */ /* 0x004fea000383ffff */
[----:B------:R-:W-:Y:S05]  /*9b00*/  BRA `(.L_x_141) ;  /* 0xffffff8800dc7947 */ /* 0x000fea000383ffff */
.L_x_41:
[----:B------:R-:W-:-:S07]  /*9b10*/  MOV R0, UR5 ;  /* 0x0000000500007c02 */ /* 0x000fce0008000f00 */
.L_x_142:
[----:B-1----:R1:W2:Y:S02]  /*9b20*/  SYNCS.PHASECHK.TRANS64.TRYWAIT P0, [R0+URZ+0xc0], R3 ;  /* 0x0000c003000075a7 */ /* 0x0022a400080011ff */
[----:B--2---:R-:W-:Y:S05]  /*9b30*/  @!P0 NANOSLEEP.SYNCS 0x989680 ;  /* 0x009896800000895d */ /* 0x004fea0003900000 */
[----:B------:R-:W2:Y:S02]  /*9b40*/  @!P0 SYNCS.PHASECHK.TRANS64 P0, [R0+URZ+0xc0], R3 ;  /* 0x0000c003000085a7 */ /* 0x000ea400080010ff */
[----:B--2---:R-:W-:Y:S05]  /*9b50*/  @!P0 BRA `(.L_x_142) ;  /* 0xfffffffc00f08947 */ /* 0x004fea000383ffff */
[----:B------:R-:W-:Y:S05]  /*9b60*/  BRA `(.L_x_40) ;  /* 0xffffff8c00307947 */ /* 0x000fea000383ffff */
.L_x_48:
[----:B-1----:R1:W2:Y:S02]  /*9b70*/  SYNCS.PHASECHK.TRANS64.TRYWAIT P1, [R0+URZ+0xb0], R5 ;  /* 0x0000b005000075a7 */ /* 0x0022a400080211ff */
[----:B--2---:R-:W-:Y:S05]  /*9b80*/  @!P1 NANOSLEEP.SYNCS 0x989680 ;  /* 0x009896800000995d */ /* 0x004fea0003900000 */
[----:B------:R-:W2:Y:S02]  /*9b90*/  @!P1 SYNCS.PHASECHK.TRANS64 P1, [R0+URZ+0xb0], R5 ;  /* 0x0000b005000095a7 */ /* 0x000ea400080210ff */
[----:B--2---:R-:W-:Y:S05]  /*9ba0*/  @!P1 BRA `(.L_x_48) ;  /* 0xfffffffc00f09947 */ /* 0x004fea000383ffff */
[----:B------:R-:W-:Y:S05]  /*9bb0*/  BRA `(.L_x_143) ;  /* 0xffffff9000947947 */ /* 0x000fea000383ffff */
.L_x_49:
[----:B------:R-:W-:-:S07]  /*9bc0*/  MOV R3, UR7 ;  /* 0x0000000700037c02 */ /* 0x000fce0008000f00 */
.L_x_144:
[----:B-1----:R1:W2:Y:S02]  /*9bd0*/  SYNCS.PHASECHK.TRANS64.TRYWAIT P0, [R3+URZ+0xe0], R0 ;  /* 0x0000e000030075a7 */ /* 0x0022a400080011ff */
[----:B--2---:R-:W-:Y:S05]  /*9be0*/  @!P0 NANOSLEEP.SYNCS 0x989680 ;  /* 0x009896800000895d */ /* 0x004fea0003900000 */
[----:B------:R-:W2:Y:S02]  /*9bf0*/  @!P0 SYNCS.PHASECHK.TRANS64 P0, [R3+URZ+0xe0], R0 ;  /* 0x0000e000030085a7 */ /* 0x000ea400080010ff */
[----:B--2---:R-:W-:Y:S05]  /*9c00*/  @!P0 BRA `(.L_x_144) ;  /* 0xfffffffc00f08947 */ /* 0x004fea000383ffff */
[----:B------:R-:W-:Y:S05]  /*9c10*/  BRA `(.L_x_145) ;  /* 0xffffff9000cc7947 */ /* 0x000fea000383ffff */
.L_x_52:
[----:B------:R-:W-:Y:S07]  /*9c20*/  MOV R0, UR6 ;  /* 0x0000000600007c02 */ /* 0x000fee0008000f00 */
.L_x_146:
[----:B-1----:R1:W2:Y:S02]  /*9c30*/  SYNCS.PHASECHK.TRANS64.TRYWAIT P0, [R0+URZ], R3 ;  /* 0x00000003000075a7 */ /* 0x0022a400080011ff */
[----:B--2---:R-:W-:Y:S05]  /*9c40*/  @!P0 NANOSLEEP.SYNCS 0x989680 ;  /* 0x009896800000895d */ /* 0x004fea0003900000 */
[----:B------:R-:W2:Y:S02]  /*9c50*/  @!P0 SYNCS.PHASECHK.TRANS64 P0, [R0+URZ], R3 ;  /* 0x00000003000085a7 */ /* 0x000ea400080010ff */
[----:B--2---:R-:W-:Y:S05]  /*9c60*/  @!P0 BRA `(.L_x_146) ;  /* 0xfffffffc00f08947 */ /* 0x004fea000383ffff */
[----:B------:R-:W-:Y:S05]  /*9c70*/  BRA `(.L_x_51) ;  /* 0xffffff9000f47947 */ /* 0x000fea000383ffff */
.L_x_56:
[----:B------:R-:W-:-:S07]  /*9c80*/  MOV R0, UR6 ;  /* 0x0000000600007c02 */ /* 0x000fce0008000f00 */
.L_x_147:
[----:B---3--:R3:W4:Y:S02]  /*9c90*/  SYNCS.PHASECHK.TRANS64.TRYWAIT P0, [R0+URZ], R3 ;  /* 0x00000003000075a7 */ /* 0x00872400080011ff */
[----:B----4-:R-:W-:Y:S05]  /*9ca0*/  @!P0 NANOSLEEP.SYNCS 0x989680 ;  /* 0x009896800000895d */ /* 0x010fea0003900000 */
[----:B------:R-:W4:Y:S02]  /*9cb0*/  @!P0 SYNCS.PHASECHK.TRANS64 P0, [R0+URZ], R3 ;  /* 0x00000003000085a7 */ /* 0x000f2400080010ff */
[----:B----4-:R-:W-:Y:S05]  /*9cc0*/  @!P0 BRA `(.L_x_147) ;  /* 0xfffffffc00f08947 */ /* 0x010fea000383ffff */
[----:B------:R-:W-:Y:S05]  /*9cd0*/  BRA `(.L_x_148) ;  /* 0xffffff9800087947 */ /* 0x000fea000383ffff */
.L_x_57:
[----:B------:R-:W-:-:S07]  /*9ce0*/  MOV R0, UR7 ;  /* 0x0000000700007c02 */ /* 0x000fce0008000f00 */
.L_x_149:
[----:B-1----:R1:W3:Y:S02]  /*9cf0*/  SYNCS.PHASECHK.TRANS64.TRYWAIT P0, [R0+URZ], R3 ;  /* 0x00000003000075a7 */ /* 0x0022e400080011ff */
[----:B---3--:R-:W-:Y:S05]  /*9d00*/  @!P0 NANOSLEEP.SYNCS 0x989680 ;  /* 0x009896800000895d */ /* 0x008fea0003900000 */
[----:B------:R-:W3:Y:S02]  /*9d10*/  @!P0 SYNCS.PHASECHK.TRANS64 P0, [R0+URZ], R3 ;  /* 0x00000003000085a7 */ /* 0x000ee400080010ff */
[----:B---3--:R-:W-:Y:S05]  /*9d20*/  @!P0 BRA `(.L_x_149) ;  /* 0xfffffffc00f08947 */ /* 0x008fea000383ffff */
[----:B------:R-:W-:Y:S05]  /*9d30*/  BRA `(.L_x_150) ;  /* 0xffffff9800147947 */ /* 0x000fea000383ffff */
.L_x_62:
[----:B--2---:R2:W4:Y:S02]  /*9d40*/  SYNCS.PHASECHK.TRANS64.TRYWAIT P0, [R0+URZ+0xb0], R3 ;  /* 0x0000b003000075a7 */ /* 0x00452400080011ff */
[----:B----4-:R-:W-:Y:S05]  /*9d50*/  @!P0 NANOSLEEP.SYNCS 0x989680 ;  /* 0x009896800000895d */ /* 0x010fea0003900000 */
[----:B------:R-:W4:Y:S02]  /*9d60*/  @!P0 SYNCS.PHASECHK.TRANS64 P0, [R0+URZ+0xb0], R3 ;  /* 0x0000b003000085a7 */ /* 0x000f2400080010ff */
[----:B----4-:R-:W-:Y:S05]  /*9d70*/  @!P0 BRA `(.L_x_62) ;  /* 0xfffffffc00f08947 */ /* 0x010fea000383ffff */
[----:B------:R-:W-:Y:S05]  /*9d80*/  BRA `(.L_x_151) ;  /* 0xffffff9c00107947 */ /* 0x000fea000383ffff */
.L_x_65:
[----:B------:R-:W-:Y:S07]  /*9d90*/  MOV R0, UR4 ;  /* 0x0000000400007c02 */ /* 0x000fee0008000f00 */
.L_x_152:
[----:B--2---:R2:W3:Y:S02]  /*9da0*/  SYNCS.PHASECHK.TRANS64.TRYWAIT P0, [R0+URZ+0xa8], R3 ;  /* 0x0000a803000075a7 */ /* 0x0044e400080011ff */
[----:B---3--:R-:W-:Y:S05]  /*9db0*/  @!P0 NANOSLEEP.SYNCS 0x989680 ;  /* 0x009896800000895d */ /* 0x008fea0003900000 */
[----:B------:R-:W3:Y:S02]  /*9dc0*/  @!P0 SYNCS.PHASECHK.TRANS64 P0, [R0+URZ+0xa8], R3 ;  /* 0x0000a803000085a7 */ /* 0x000ee400080010ff */
[----:B---3--:R-:W-:Y:S05]  /*9dd0*/  @!P0 BRA `(.L_x_152) ;  /* 0xfffffffc00f08947 */ /* 0x008fea000383ffff */
[----:B------:R-:W-:Y:S05]  /*9de0*/  BRA `(.L_x_64) ;  /* 0xffffff9c00f07947 */ /* 0x000fea000383ffff */
.L_x_68:
[----:B------:R-:W-:Y:S07]  /*9df0*/  MOV R0, UR4 ;  /* 0x0000000400007c02 */ /* 0x000fee0008000f00 */
.L_x_153:
[----:B-1----:R1:W2:Y:S02]  /*9e00*/  SYNCS.PHASECHK.TRANS64.TRYWAIT P0, [R0+URZ+0x80], R11 ;  /* 0x0000800b000075a7 */ /* 0x0022a400080011ff */
[----:B--2---:R-:W-:Y:S05]  /*9e10*/  @!P0 NANOSLEEP.SYNCS 0x989680 ;  /* 0x009896800000895d */ /* 0x004fea0003900000 */
[----:B------:R-:W2:Y:S02]  /*9e20*/  @!P0 SYNCS.PHASECHK.TRANS64 P0, [R0+URZ+0x80], R11 ;  /* 0x0000800b000085a7 */ /* 0x000ea400080010ff */
[----:B--2---:R-:W-:Y:S05]  /*9e30*/  @!P0 BRA `(.L_x_153) ;  /* 0xfffffffc00f08947 */ /* 0x004fea000383ffff */
[----:B------:R-:W-:Y:S05]  /*9e40*/  BRA `(.L_x_154) ;  /* 0xffffffa000687947 */ /* 0x000fea000383ffff */
.L_x_69:
[----:B------:R-:W-:Y:S07]  /*9e50*/  MOV R0, UR4 ;  /* 0x0000000400007c02 */ /* 0x000fee0008000f00 */
.L_x_155:
[----:B-1----:R1:W2:Y:S02]  /*9e60*/  SYNCS.PHASECHK.TRANS64.TRYWAIT P0, [R0+URZ+0x88], R11 ;  /* 0x0000880b000075a7 */ /* 0x0022a400080011ff */
[----:B--2---:R-:W-:Y:S05]  /*9e70*/  @!P0 NANOSLEEP.SYNCS 0x989680 ;  /* 0x009896800000895d */ /* 0x004fea0003900000 */
[----:B------:R-:W2:Y:S02]  /*9e80*/  @!P0 SYNCS.PHASECHK.TRANS64 P0, [R0+URZ+0x88], R11 ;  /* 0x0000880b000085a7 */ /* 0x000ea400080010ff */
[----:B--2---:R-:W-:Y:S05]  /*9e90*/  @!P0 BRA `(.L_x_155) ;  /* 0xfffffffc00f08947 */ /* 0x004fea000383ffff */
[----:B------:R-:W-:Y:S05]  /*9ea0*/  BRA `(.L_x_156) ;  /* 0xffffffa000f87947 */ /* 0x000fea000383ffff */
.L_x_70:
[----:B------:R-:W-:Y:S07]  /*9eb0*/  MOV R0, UR4 ;  /* 0x0000000400007c02 */ /* 0x000fee0008000f00 */
.L_x_157:
[----:B-1----:R1:W2:Y:S02]  /*9ec0*/  SYNCS.PHASECHK.TRANS64.TRYWAIT P0, [R0+URZ+0x90], R11 ;  /* 0x0000900b000075a7 */ /* 0x0022a400080011ff */
[----:B--2---:R-:W-:Y:S05]  /*9ed0*/  @!P0 NANOSLEEP.SYNCS 0x989680 ;  /* 0x009896800000895d */ /* 0x004fea0003900000 */
[----:B------:R-:W2:Y:S02]  /*9ee0*/  @!P0 SYNCS.PHASECHK.TRANS64 P0, [R0+URZ+0x90], R11 ;  /* 0x0000900b000085a7 */ /* 0x000ea400080010ff */
[----:B--2---:R-:W-:Y:S05]  /*9ef0*/  @!P0 BRA `(.L_x_157) ;  /* 0xfffffffc00f08947 */ /* 0x004fea000383ffff */
[----:B------:R-:W-:Y:S05]  /*9f00*/  BRA `(.L_x_158) ;  /* 0xffffffa400907947 */ /* 0x000fea000383ffff */
.L_x_71:
[----:B------:R-:W-:Y:S07]  /*9f10*/  MOV R0, UR4 ;  /* 0x0000000400007c02 */ /* 0x000fee0008000f00 */
.L_x_159:
[----:B-1----:R1:W2:Y:S02]  /*9f20*/  SYNCS.PHASECHK.TRANS64.TRYWAIT P0, [R0+URZ+0x98], R11 ;  /* 0x0000980b000075a7 */ /* 0x0022a400080011ff */
[----:B--2---:R-:W-:Y:S05]  /*9f30*/  @!P0 NANOSLEEP.SYNCS 0x989680 ;  /* 0x009896800000895d */ /* 0x004fea0003900000 */
[----:B------:R-:W2:Y:S02]  /*9f40*/  @!P0 SYNCS.PHASECHK.TRANS64 P0, [R0+URZ+0x98], R11 ;  /* 0x0000980b000085a7 */ /* 0x000ea400080010ff */
[----:B--2---:R-:W-:Y:S05]  /*9f50*/  @!P0 BRA `(.L_x_159) ;  /* 0xfffffffc00f08947 */ /* 0x004fea000383ffff */
[----:B------:R-:W-:Y:S05]  /*9f60*/  BRA `(.L_x_160) ;  /* 0xffffffa800687947 */ /* 0x000fea000383ffff */
.L_x_73:
[----:B------:R-:W-:-:S07]  /*9f70*/  MOV R0, UR4 ;  /* 0x0000000400007c02 */ /* 0x000fce0008000f00 */
.L_x_161:
[----:B-1----:R1:W2:Y:S02]  /*9f80*/  SYNCS.PHASECHK.TRANS64.TRYWAIT P0, [R0+URZ+0x80], R3 ;  /* 0x00008003000075a7 */ /* 0x0022a400080011ff */
[----:B--2---:R-:W-:Y:S05]  /*9f90*/  @!P0 NANOSLEEP.SYNCS 0x989680 ;  /* 0x009896800000895d */ /* 0x004fea0003900000 */
[----:B------:R-:W2:Y:S02]  /*9fa0*/  @!P0 SYNCS.PHASECHK.TRANS64 P0, [R0+URZ+0x80], R3 ;  /* 0x00008003000085a7 */ /* 0x000ea400080010ff */
[----:B--2---:R-:W-:Y:S05]  /*9fb0*/  @!P0 BRA `(.L_x_161) ;  /* 0xfffffffc00f08947 */ /* 0x004fea000383ffff */
[----:B------:R-:W-:Y:S05]  /*9fc0*/  BRA `(.L_x_162) ;  /* 0xffffffac002c7947 */ /* 0x000fea000383ffff */
.L_x_74:
[----:B-1----:R-:W-:-:S07]  /*9fd0*/  MOV R0, UR4 ;  /* 0x0000000400007c02 */ /* 0x002fce0008000f00 */
.L_x_163:
[----:B-1----:R1:W2:Y:S02]  /*9fe0*/  SYNCS.PHASECHK.TRANS64.TRYWAIT P0, [R0+URZ+0x88], R3 ;  /* 0x00008803000075a7 */ /* 0x0022a400080011ff */
[----:B--2---:R-:W-:Y:S05]  /*9ff0*/  @!P0 NANOSLEEP.SYNCS 0x989680 ;  /* 0x009896800000895d */ /* 0x004fea0003900000 */
[----:B------:R-:W2:Y:S02]  /*a000*/  @!P0 SYNCS.PHASECHK.TRANS64 P0, [R0+URZ+0x88], R3 ;  /* 0x00008803000085a7 */ /* 0x000ea400080010ff */
[----:B--2---:R-:W-:Y:S05]  /*a010*/  @!P0 BRA `(.L_x_163) ;  /* 0xfffffffc00f08947 */ /* 0x004fea000383ffff */
[----:B------:R-:W-:Y:S05]  /*a020*/  BRA `(.L_x_164) ;  /* 0xffffffac001c7947 */ /* 0x000fea000383ffff */
.L_x_75:
[----:B-1----:R-:W-:-:S07]  /*a030*/  MOV R0, UR4 ;  /* 0x0000000400007c02 */ /* 0x002fce0008000f00 */
.L_x_165:
[----:B-1----:R1:W2:Y:S02]  /*a040*/  SYNCS.PHASECHK.TRANS64.TRYWAIT P0, [R0+URZ+0x90], R3 ;  /* 0x00009003000075a7 */ /* 0x0022a400080011ff */
[----:B--2---:R-:W-:Y:S05]  /*a050*/  @!P0 NANOSLEEP.SYNCS 0x989680 ;  /* 0x009896800000895d */ /* 0x004fea0003900000 */
[----:B------:R-:W2:Y:S02]  /*a060*/  @!P0 SYNCS.PHASECHK.TRANS64 P0, [R0+URZ+0x90], R3 ;  /* 0x00009003000085a7 */ /* 0x000ea400080010ff */
[----:B--2---:R-:W-:Y:S05]  /*a070*/  @!P0 BRA `(.L_x_165) ;  /* 0xfffffffc00f08947 */ /* 0x004fea000383ffff */
[----:B------:R-:W-:Y:S05]  /*a080*/  BRA `(.L_x_166) ;  /* 0xffffffac000c7947 */ /* 0x000fea000383ffff */
.L_x_77:
[----:B--2---:R2:W4:Y:S02]  /*a090*/  SYNCS.PHASECHK.TRANS64.TRYWAIT P0, [R0+URZ+0xb0], R3 ;  /* 0x0000b003000075a7 */ /* 0x00452400080011ff */
[----:B----4-:R-:W-:Y:S05]  /*a0a0*/  @!P0 NANOSLEEP.SYNCS 0x989680 ;  /* 0x009896800000895d */ /* 0x010fea0003900000 */
[----:B------:R-:W4:Y:S02]  /*a0b0*/  @!P0 SYNCS.PHASECHK.TRANS64 P0, [R0+URZ+0xb0], R3 ;  /* 0x0000b003000085a7 */ /* 0x000f2400080010ff */
[----:B----4-:R-:W-:Y:S05]  /*a0c0*/  @!P0 BRA `(.L_x_77) ;  /* 0xfffffffc00f08947 */ /* 0x010fea000383ffff */
[----:B------:R-:W-:Y:S05]  /*a0d0*/  BRA `(.L_x_167) ;  /* 0xffffffac00d47947 */ /* 0x000fea000383ffff */
.L_x_88:
[----:B-1----:R-:W-:Y:S04]  /*a0e0*/  MOV R0, UR48 ;  /* 0x0000003000007c02 */ /* 0x002fe80008000f00 */
[----:B------:R1:W3:Y:S03]  /*a0f0*/  SYNCS.PHASECHK.TRANS64.TRYWAIT P1, [R0+URZ+0x60], R5 ;  /* 0x00006005000075a7 */ /* 0x0002e600080211ff */
[----:B---3--:R-:W-:Y:S05]  /*a100*/  @!P1 NANOSLEEP.SYNCS 0x989680 ;  /* 0x009896800000995d */ /* 0x008fea0003900000 */
[----:B------:R-:W3:Y:S02]  /*a110*/  @!P1 SYNCS.PHASECHK.TRANS64 P1, [R0+URZ+0x60], R5 ;  /* 0x00006005000095a7 */ /* 0x000ee400080210ff */
[----:B---3--:R-:W-:Y:S05]  /*a120*/  @!P1 BRA `(.L_x_88) ;  /* 0xfffffffc00ec9947 */ /* 0x008fea000383ffff */
[----:B------:R-:W-:Y:S05]  /*a130*/  BRA `(.L_x_87) ;  /* 0xffffffbc00247947 */ /* 0x000fea000383ffff */
.L_x_90:
[----:B-1----:R1:W4:Y:S02]  /*a140*/  SYNCS.PHASECHK.TRANS64.TRYWAIT P0, [R110+URZ+0xd0], R3 ;  /* 0x0000d0036e0075a7 */ /* 0x00232400080011ff */
[----:B----4-:R-:W-:Y:S05]  /*a150*/  @!P0 NANOSLEEP.SYNCS 0x989680 ;  /* 0x009896800000895d */ /* 0x010fea0003900000 */
[----:B------:R-:W4:Y:S02]  /*a160*/  @!P0 SYNCS.PHASECHK.TRANS64 P0, [R110+URZ+0xd0], R3 ;  /* 0x0000d0036e0085a7 */ /* 0x000f2400080010ff */
[----:B----4-:R-:W-:Y:S05]  /*a170*/  @!P0 BRA `(.L_x_90) ;  /* 0xfffffffc00f08947 */ /* 0x010fea000383ffff */
[----:B------:R-:W-:Y:S05]  /*a180*/  BRA `(.L_x_89) ;  /* 0xffffffbc00bc7947 */ /* 0x000fea000383ffff */
.L_x_99:
[----:B-1----:R1:W2:Y:S02]  /*a190*/  SYNCS.PHASECHK.TRANS64.TRYWAIT P0, [R3+URZ+0x60], R0 ;  /* 0x00006000030075a7 */ /* 0x0022a400080011ff */
[----:B--2---:R-:W-:Y:S05]  /*a1a0*/  @!P0 NANOSLEEP.SYNCS 0x989680 ;  /* 0x009896800000895d */ /* 0x004fea0003900000 */
[----:B------:R-:W2:Y:S02]  /*a1b0*/  @!P0 SYNCS.PHASECHK.TRANS64 P0, [R3+URZ+0x60], R0 ;  /* 0x00006000030085a7 */ /* 0x000ea400080010ff */
[----:B--2---:R-:W-:Y:S05]  /*a1c0*/  @!P0 BRA `(.L_x_99) ;  /* 0xfffffffc00f08947 */ /* 0x004fea000383ffff */
[----:B------:R-:W-:Y:S05]  /*a1d0*/  BRA `(.L_x_98) ;  /* 0xffffffc800787947 */ /* 0x000fea000383ffff */
.L_x_107:
[----:B-1----:R1:W2:Y:S02]  /*a1e0*/  SYNCS.PHASECHK.TRANS64.TRYWAIT P0, [R3+URZ+0x60], R6 ;  /* 0x00006006030075a7 */ /* 0x0022a400080011ff */
[----:B--2---:R-:W-:Y:S05]  /*a1f0*/  @!P0 NANOSLEEP.SYNCS 0x989680 ;  /* 0x009896800000895d */ /* 0x004fea0003900000 */
[----:B------:R-:W2:Y:S02]  /*a200*/  @!P0 SYNCS.PHASECHK.TRANS64 P0, [R3+URZ+0x60], R6 ;  /* 0x00006006030085a7 */ /* 0x000ea400080010ff */
[----:B--2---:R-:W-:Y:S05]  /*a210*/  @!P0 BRA `(.L_x_107) ;  /* 0xfffffffc00f08947 */ /* 0x004fea000383ffff */
[----:B------:R-:W-:Y:S05]  /*a220*/  BRA `(.L_x_106) ;  /* 0xffffffd400d87947 */ /* 0x000fea000383ffff */
.L_x_115:
[----:B-1----:R1:W2:Y:S02]  /*a230*/  SYNCS.PHASECHK.TRANS64.TRYWAIT P0, [R114+URZ+0x60], R3 ;  /* 0x00006003720075a7 */ /* 0x0022a400080011ff */
[----:B--2---:R-:W-:Y:S05]  /*a240*/  @!P0 NANOSLEEP.SYNCS 0x989680 ;  /* 0x009896800000895d */ /* 0x004fea0003900000 */
[----:B------:R-:W2:Y:S02]  /*a250*/  @!P0 SYNCS.PHASECHK.TRANS64 P0, [R114+URZ+0x60], R3 ;  /* 0x00006003720085a7 */ /* 0x000ea400080010ff */
[----:B--2---:R-:W-:Y:S05]  /*a260*/  @!P0 BRA `(.L_x_115) ;  /* 0xfffffffc00f08947 */ /* 0x004fea000383ffff */
[----:B------:R-:W-:Y:S05]  /*a270*/  BRA `(.L_x_114) ;  /* 0xffffffe400387947 */ /* 0x000fea000383ffff */
        .weak           $__internal_0_$__cuda_sm10x_tcgen05_guardrail_trap_col_being_dealloced_not_returned_by_alloc
        .type           $__internal_0_$__cuda_sm10x_tcgen05_guardrail_trap_col_being_dealloced_not_returned_by_alloc,@function
        .size           $__internal_0_$__cuda_sm10x_tcgen05_guardrail_trap_col_being_dealloced_not_returned_by_alloc,($__internal_1_$__cuda_sm10x_tcgen05_guardrail_trap_phase_invalid_during_alloc - $__internal_0_$__cuda_sm10x_tcgen05_guardrail_trap_col_being_dealloced_not_returned_by_alloc)
$__internal_0_$__cuda_sm10x_tcgen05_guardrail_trap_col_being_dealloced_not_returned_by_alloc:
[----:B------:R-:W-:Y:S05]  /*a280*/  BPT.TRAP 0x1 ;  /* 0x000000040000795c */ /* 0x000fea0000300000 */
[----:B------:R-:W-:-:S04]  /*a290*/  HFMA2 R3, -RZ, RZ, 0, 0 ;  /* 0x00000000ff037431 */ /* 0x000fc800000001ff */
[----:B------:R-:W-:Y:S05]  /*a2a0*/  RET.REL.NODEC R2 `(_ZN7cutlass13device_kernelINS_4gemm6kernel13GemmUniversalIN4cute5tupleIJiiiiEEENS1_10collective13CollectiveMmaINS1_41MainloopSm100TmaUmmaWarpSpecializedSparseILi6ELi2ELi2ENS5_IJNS4_1CILi1EEESB_SB_EEEEENS5_IJNSA_ILi128EEESE_NSA_ILi64EEEEEENS_6half_tENS5_IJNS4_6LayoutINS5_IJiNS5_IJNSA_ILi2EEEiEEEiEEENS5_IJlNS5_IJSB_SJ_EEElEEEEENSI_INS5_IJNS5_IJNS5_IJNSA_ILi8EEESJ_SP_EEEiEEENS5_IJNS5_IJNSA_ILi16EEESJ_NSA_ILi4EEEEEEiEEEiEEENS5_IJNS5_IJNS5_IJSE_SS_NSA_ILi2048EEEEEENSA_ILi16384EEEEEENS5_IJNS5_IJSB_NSA_ILi1024EEENSA_ILi32EEEEEElEEElEEEEEEEESH_NS5_IJlSB_lEEENS4_8TiledMMAINS4_8MMA_AtomIJNS4_27SM100_MMA_F16BF16_SS_SPARSEISH_SH_fLi128ELi128ELNS4_4UMMA5MajorE0ELS1D_0ELNS1C_7ScaleInE0ELS1E_0EEEEEENSI_ISC_NS5_IJNSA_ILi0EEES1H_S1H_EEEEENS5_IJNS4_10UnderscoreES1K_S1K_EEEEENS4_13SM90_TMA_LOADENS4_14ComposedLayoutINS4_7SwizzleILi2ELi4ELi3EEENS4_25smem_sparse_ptr_flag_bitsILi2ELi16EEENSI_INS5_IJNS5_IJSB_SP_EEENS5_IJSJ_S12_EEEEEENS5_IJNS5_IJS1H_SF_EEESM_EEEEEEEvNS4_8identityES1N_NS1O_INS1P_ILi3ELi4ELi3EEENS4_18smem_ptr_flag_bitsILi16EEENSI_INS5_IJSP_SF_EEENS5_IJSF_SB_EEEEEEEvS20_EENS_8epilogue10collective18CollectiveEpilogueINS29_23Sm100TmaWarpSpecializedILi4ELi2ELi32ELb1ELb0EEEJSG_NS5_IJNSI_ISE_SB_EENSI_IS12_SB_EEEEEfNS5_IJSB_llEEEfS2H_NS29_6fusion15FusionCallbacksIS2D_NS2I_17LinearCombinationIffffLNS_15FloatRoundStyleE2EEESG_S2G_JEEENS4_5SM1004TMEM4LOAD26SM100_TMEM_LOAD_32dp32b32xES1N_NS1O_INS1P_ILi2ELi5ELi2EEENS22_ILi32EEENSI_INS5_IJS12_ST_EEENS5_IJSB_S12_EEEEEEENS4_39AutoVectorizingCopyWithAssumedAlignmentILi128EEENS4_14SM90_TMA_STOREES2X_S2Z_S2Z_EEEvvEEEEvNT_6ParamsE) ;  /* 0xffffff5c02547950 */ /* 0x000fea0003c3ffff */
        .weak           $__internal_1_$__cuda_sm10x_tcgen05_guardrail_trap_phase_invalid_during_alloc
        .type           $__internal_1_$__cuda_sm10x_tcgen05_guardrail_trap_phase_invalid_during_alloc,@function
        .size           $__internal_1_$__cuda_sm10x_tcgen05_guardrail_trap_phase_invalid_during_alloc,($__internal_2_$__cuda_sm10x_tcgen05_guardrail_trap_unallocated_columns_being_dealloced - $__internal_1_$__cuda_sm10x_tcgen05_guardrail_trap_phase_invalid_during_alloc)
$__internal_1_$__cuda_sm10x_tcgen05_guardrail_trap_phase_invalid_during_alloc:
[----:B------:R-:W-:Y:S05]  /*a2b0*/  BPT.TRAP 0x1 ;  /* 0x000000040000795c */ /* 0x000fea0000300000 */
[----:B------:R-:W-:-:S04]  /*a2c0*/  MOV R3, 0x0 ;  /* 0x0000000000037802 */ /* 0x000fc80000000f00 */
[----:B------:R-:W-:Y:S05]  /*a2d0*/  RET.REL.NODEC R2 `(_ZN7cutlass13device_kernelINS_4gemm6kernel13GemmUniversalIN4cute5tupleIJiiiiEEENS1_10collective13CollectiveMmaINS1_41MainloopSm100TmaUmmaWarpSpecializedSparseILi6ELi2ELi2ENS5_IJNS4_1CILi1EEESB_SB_EEEEENS5_IJNSA_ILi128EEESE_NSA_ILi64EEEEEENS_6half_tENS5_IJNS4_6LayoutINS5_IJiNS5_IJNSA_ILi2EEEiEEEiEEENS5_IJlNS5_IJSB_SJ_EEElEEEEENSI_INS5_IJNS5_IJNS5_IJNSA_ILi8EEESJ_SP_EEEiEEENS5_IJNS5_IJNSA_ILi16EEESJ_NSA_ILi4EEEEEEiEEEiEEENS5_IJNS5_IJNS5_IJSE_SS_NSA_ILi2048EEEEEENSA_ILi16384EEEEEENS5_IJNS5_IJSB_NSA_ILi1024EEENSA_ILi32EEEEEElEEElEEEEEEEESH_NS5_IJlSB_lEEENS4_8TiledMMAINS4_8MMA_AtomIJNS4_27SM100_MMA_F16BF16_SS_SPARSEISH_SH_fLi128ELi128ELNS4_4UMMA5MajorE0ELS1D_0ELNS1C_7ScaleInE0ELS1E_0EEEEEENSI_ISC_NS5_IJNSA_ILi0EEES1H_S1H_EEEEENS5_IJNS4_10UnderscoreES1K_S1K_EEEEENS4_13SM90_TMA_LOADENS4_14ComposedLayoutINS4_7SwizzleILi2ELi4ELi3EEENS4_25smem_sparse_ptr_flag_bitsILi2ELi16EEENSI_INS5_IJNS5_IJSB_SP_EEENS5_IJSJ_S12_EEEEEENS5_IJNS5_IJS1H_SF_EEESM_EEEEEEEvNS4_8identityES1N_NS1O_INS1P_ILi3ELi4ELi3EEENS4_18smem_ptr_flag_bitsILi16EEENSI_INS5_IJSP_SF_EEENS5_IJSF_SB_EEEEEEEvS20_EENS_8epilogue10collective18CollectiveEpilogueINS29_23Sm100TmaWarpSpecializedILi4ELi2ELi32ELb1ELb0EEEJSG_NS5_IJNSI_ISE_SB_EENSI_IS12_SB_EEEEEfNS5_IJSB_llEEEfS2H_NS29_6fusion15FusionCallbacksIS2D_NS2I_17LinearCombinationIffffLNS_15FloatRoundStyleE2EEESG_S2G_JEEENS4_5SM1004TMEM4LOAD26SM100_TMEM_LOAD_32dp32b32xES1N_NS1O_INS1P_ILi2ELi5ELi2EEENS22_ILi32EEENSI_INS5_IJS12_ST_EEENS5_IJSB_S12_EEEEEEENS4_39AutoVectorizingCopyWithAssumedAlignmentILi128EEENS4_14SM90_TMA_STOREES2X_S2Z_S2Z_EEEvvEEEEvNT_6ParamsE) ;  /* 0xffffff5c02487950 */ /* 0x000fea0003c3ffff */
        .weak           $__internal_2_$__cuda_sm10x_tcgen05_guardrail_trap_unallocated_columns_being_dealloced
        .type           $__internal_2_$__cuda_sm10x_tcgen05_guardrail_trap_unallocated_columns_being_dealloced,@function
        .size           $__internal_2_$__cuda_sm10x_tcgen05_guardrail_trap_unallocated_columns_being_dealloced,(.L_x_169 - $__internal_2_$__cuda_sm10x_tcgen05_guardrail_trap_unallocated_columns_being_dealloced)
$__internal_2_$__cuda_sm10x_tcgen05_guardrail_trap_unallocated_columns_being_dealloced:
[----:B------:R-:W-:Y:S05]  /*a2e0*/  BPT.TRAP 0x1 ;  /* 0x000000040000795c */ /* 0x000fea0000300000 */
[----:B------:R-:W-:-:S04]  /*a2f0*/  HFMA2 R3, -RZ, RZ, 0, 0 ;  /* 0x00000000ff037431 */ /* 0x000fc800000001ff */
[----:B------:R-:W-:Y:S05]  /*a300*/  RET.REL.NODEC R2 `(_ZN7cutlass13device_kernelINS_4gemm6kernel13GemmUniversalIN4cute5tupleIJiiiiEEENS1_10collective13CollectiveMmaINS1_41MainloopSm100TmaUmmaWarpSpecializedSparseILi6ELi2ELi2ENS5_IJNS4_1CILi1EEESB_SB_EEEEENS5_IJNSA_ILi128EEESE_NSA_ILi64EEEEEENS_6half_tENS5_IJNS4_6LayoutINS5_IJiNS5_IJNSA_ILi2EEEiEEEiEEENS5_IJlNS5_IJSB_SJ_EEElEEEEENSI_INS5_IJNS5_IJNS5_IJNSA_ILi8EEESJ_SP_EEEiEEENS5_IJNS5_IJNSA_ILi16EEESJ_NSA_ILi4EEEEEEiEEEiEEENS5_IJNS5_IJNS5_IJSE_SS_NSA_ILi2048EEEEEENSA_ILi16384EEEEEENS5_IJNS5_IJSB_NSA_ILi1024EEENSA_ILi32EEEEEElEEElEEEEEEEESH_NS5_IJlSB_lEEENS4_8TiledMMAINS4_8MMA_AtomIJNS4_27SM100_MMA_F16BF16_SS_SPARSEISH_SH_fLi128ELi128ELNS4_4UMMA5MajorE0ELS1D_0ELNS1C_7ScaleInE0ELS1E_0EEEEEENSI_ISC_NS5_IJNSA_ILi0EEES1H_S1H_EEEEENS5_IJNS4_10UnderscoreES1K_S1K_EEEEENS4_13SM90_TMA_LOADENS4_14ComposedLayoutINS4_7SwizzleILi2ELi4ELi3EEENS4_25smem_sparse_ptr_flag_bitsILi2ELi16EEENSI_INS5_IJNS5_IJSB_SP_EEENS5_IJSJ_S12_EEEEEENS5_IJNS5_IJS1H_SF_EEESM_EEEEEEEvNS4_8identityES1N_NS1O_INS1P_ILi3ELi4ELi3EEENS4_18smem_ptr_flag_bitsILi16EEENSI_INS5_IJSP_SF_EEENS5_IJSF_SB_EEEEEEEvS20_EENS_8epilogue10collective18CollectiveEpilogueINS29_23Sm100TmaWarpSpecializedILi4ELi2ELi32ELb1ELb0EEEJSG_NS5_IJNSI_ISE_SB_EENSI_IS12_SB_EEEEEfNS5_IJSB_llEEEfS2H_NS29_6fusion15FusionCallbacksIS2D_NS2I_17LinearCombinationIffffLNS_15FloatRoundStyleE2EEESG_S2G_JEEENS4_5SM1004TMEM4LOAD26SM100_TMEM_LOAD_32dp32b32xES1N_NS1O_INS1P_ILi2ELi5ELi2EEENS22_ILi32EEENSI_INS5_IJS12_ST_EEENS5_IJSB_S12_EEEEEEENS4_39AutoVectorizingCopyWithAssumedAlignmentILi128EEENS4_14SM90_TMA_STOREES2X_S2Z_S2Z_EEEvvEEEEvNT_6ParamsE) ;  /* 0xffffff5c023c7950 */ /* 0x000fea0003c3ffff */
.L_x_168:
[----:B------:R-:W-:-:S00]  /*a310*/  BRA `(.L_x_168) ;  /* 0xfffffffc00fc7947 */ /* 0x000fc0000383ffff */
[----:B------:R-:W-:-:S00]  /*a320*/  NOP ;  /* 0x0000000000007918 */ /* 0x000fc00000000000 */
        /* <DEDUP_REMOVED lines=13> */
.L_x_169:


//--------------------- .nv.global.init           --------------------------
	.section	.nv.global.init,"aw",@progbits
.nv.global.init:
	.type		$str$27,@object
	.size		$str$27,($str$28 - $str$27)
$str$27:
        /*0000*/ 	.byte	0x28, 0x61, 0x64, 0x64, 0x72, 0x65, 0x73, 0x73, 0x20, 0x26, 0x20, 0x6d, 0x61, 0x73, 0x6b, 0x29
        /*0010*/ 	.byte	0x20, 0x3d, 0x3d, 0x20, 0x30, 0x00
	.type		$str$28,@object
	.size		$str$28,($str$26 - $str$28)
$str$28:
        /*0016*/ 	.byte	0x2f, 0x74, 0x6d, 0x70, 0x2f, 0x63, 0x75, 0x74, 0x6c, 0x61, 0x73, 0x73, 0x5f, 0x73, 0x77, 0x65
        /*0026*/ 	.byte	0x65, 0x70, 0x5f, 0x73, 0x72, 0x63, 0x2f, 0x69, 0x6e, 0x63, 0x6c, 0x75, 0x64, 0x65, 0x2f, 0x63
        /*0036*/ 	.byte	0x75, 0x74, 0x65, 0x2f, 0x70, 0x6f, 0x69, 0x6e, 0x74, 0x65, 0x72, 0x5f, 0x66, 0x6c, 0x61, 0x67
        /*0046*/ 	.byte	0x67, 0x65, 0x64, 0x2e, 0x68, 0x70, 0x70, 0x00
	.type		$str$26,@object
	.size		$str$26,($str$25 - $str$26)
$str$26:
        /*004e*/ 	.byte	0x2f, 0x74, 0x6d, 0x70, 0x2f, 0x63, 0x75, 0x74, 0x6c, 0x61, 0x73, 0x73, 0x5f, 0x73, 0x77, 0x65
        /*005e*/ 	.byte	0x65, 0x70, 0x5f, 0x73, 0x72, 0x63, 0x2f, 0x69, 0x6e, 0x63, 0x6c, 0x75, 0x64, 0x65, 0x2f, 0x63
        /*006e*/ 	.byte	0x75, 0x74, 0x65, 0x2f, 0x61, 0x74, 0x6f, 0x6d, 0x2f, 0x63, 0x6f, 0x70, 0x79, 0x5f, 0x74, 0x72
        /*007e*/ 	.byte	0x61, 0x69, 0x74, 0x73, 0x5f, 0x73, 0x6d, 0x31, 0x30, 0x30, 0x2e, 0x68, 0x70, 0x70, 0x00
	.type		$str$25,@object
	.size		$str$25,(__unnamed_1 - $str$25)
$str$25:
        /*008d*/ 	.byte	0x28, 0x28, 0x75, 0x69, 0x6e, 0x74, 0x33, 0x32, 0x5f, 0x74, 0x28, 0x74, 0x68, 0x72, 0x65, 0x61
        /*009d*/ 	.byte	0x64, 0x49, 0x64, 0x78, 0x2e, 0x78, 0x29, 0x20, 0x2f, 0x20, 0x33, 0x32, 0x29, 0x20, 0x25, 0x20
        /*00ad*/ 	.byte	0x34, 0x29, 0x20, 0x3d, 0x3d, 0x20, 0x28, 0x28, 0x28, 0x74, 0x6d, 0x65, 0x6d, 0x5f, 0x61, 0x64
        /*00bd*/ 	.byte	0x64, 0x72, 0x20, 0x3e, 0x3e, 0x20, 0x31, 0x36, 0x29, 0x20, 0x2f, 0x20, 0x33, 0x32, 0x29, 0x20
        /*00cd*/ 	.byte	0x25, 0x20, 0x34, 0x29, 0x00
	.type		__unnamed_1,@object
	.size		__unnamed_1,(__unnamed_2 - __unnamed_1)
__unnamed_1:
        /*00d2*/ 	.byte	0x61, 0x75, 0x74, 0x6f, 0x20, 0x63, 0x75, 0x74, 0x65, 0x3a, 0x3a, 0x61, 0x73, 0x5f, 0x70, 0x6f
        /* <DEDUP_REMOVED lines=23> */
        /*0252*/ 	.byte	0x3a, 0x3a, 0x43, 0x3c, 0x34, 0x30, 0x39, 0x36, 0x3e, 0x3e, 0x3e, 0x3e, 0x5d, 0x00
	.type		__unnamed_2,@object
	.size		__unnamed_2,(.L_2 - __unnamed_2)
__unnamed_2:
        /* <DEDUP_REMOVED lines=42> */
        /*0500*/ 	.byte	0x3e, 0x5d, 0x00
.L_2:


//--------------------- .nv.shared._ZN7cutlass13device_kernelINS_4gemm6kernel13GemmUniversalIN4cute5tupleIJiiiiEEENS1_10collective13CollectiveMmaINS1_41MainloopSm100TmaUmmaWarpSpecializedSparseILi6ELi2ELi2ENS5_IJNS4_1CILi1EEESB_SB_EEEEENS5_IJNSA_ILi128EEESE_NSA_ILi64EEEEEENS_6half_tENS5_IJNS4_6LayoutINS5_IJiNS5_IJNSA_ILi2EEEiEEEiEEENS5_IJlNS5_IJSB_SJ_EEElEEEEENSI_INS5_IJNS5_IJNS5_IJNSA_ILi8EEESJ_SP_EEEiEEENS5_IJNS5_IJNSA_ILi16EEESJ_NSA_ILi4EEEEEEiEEEiEEENS5_IJNS5_IJNS5_IJSE_SS_NSA_ILi2048EEEEEENSA_ILi16384EEEEEENS5_IJNS5_IJSB_NSA_ILi1024EEENSA_ILi32EEEEEElEEElEEEEEEEESH_NS5_IJlSB_lEEENS4_8TiledMMAINS4_8MMA_AtomIJNS4_27SM100_MMA_F16BF16_SS_SPARSEISH_SH_fLi128ELi128ELNS4_4UMMA5MajorE0ELS1D_0ELNS1C_7ScaleInE0ELS1E_0EEEEEENSI_ISC_NS5_IJNSA_ILi0EEES1H_S1H_EEEEENS5_IJNS4_10UnderscoreES1K_S1K_EEEEENS4_13SM90_TMA_LOADENS4_14ComposedLayoutINS4_7SwizzleILi2ELi4ELi3EEENS4_25smem_sparse_ptr_flag_bitsILi2ELi16EEENSI_INS5_IJNS5_IJSB_SP_EEENS5_IJSJ_S12_EEEEEENS5_IJNS5_IJS1H_SF_EEESM_EEEEEEEvNS4_8identityES1N_NS1O_INS1P_ILi3ELi4ELi3EEENS4_18smem_ptr_flag_bitsILi16EEENSI_INS5_IJSP_SF_EEENS5_IJSF_SB_EEEEEEEvS20_EENS_8epilogue10collective18CollectiveEpilogueINS29_23Sm100TmaWarpSpecializedILi4ELi2ELi32ELb1ELb0EEEJSG_NS5_IJNSI_ISE_SB_EENSI_IS12_SB_EEEEEfNS5_IJSB_llEEEfS2H_NS29_6fusion15FusionCallbacksIS2D_NS2I_17LinearCombinationIffffLNS_15FloatRoundStyleE2EEESG_S2G_JEEENS4_5SM1004TMEM4LOAD26SM100_TMEM_LOAD_32dp32b32xES1N_NS1O_INS1P_ILi2ELi5ELi2EEENS22_ILi32EEENSI_INS5_IJS12_ST_EEENS5_IJSB_S12_EEEEEEENS4_39AutoVectorizingCopyWithAssumedAlignmentILi128EEENS4_14SM90_TMA_STOREES2X_S2Z_S2Z_EEEvvEEEEvNT_6ParamsE --------------------------
	.section	.nv.shared._ZN7cutlass13device_kernelINS_4gemm6kernel13GemmUniversalIN4cute5tupleIJiiiiEEENS1_10collective13CollectiveMmaINS1_41MainloopSm100TmaUmmaWarpSpecializedSparseILi6ELi2ELi2ENS5_IJNS4_1CILi1EEESB_SB_EEEEENS5_IJNSA_ILi128EEESE_NSA_ILi64EEEEEENS_6half_tENS5_IJNS4_6LayoutINS5_IJiNS5_IJNSA_ILi2EEEiEEEiEEENS5_IJlNS5_IJSB_SJ_EEElEEEEENSI_INS5_IJNS5_IJNS5_IJNSA_ILi8EEESJ_SP_EEEiEEENS5_IJNS5_IJNSA_ILi16EEESJ_NSA_ILi4EEEEEEiEEEiEEENS5_IJNS5_IJNS5_IJSE_SS_NSA_ILi2048EEEEEENSA_ILi16384EEEEEENS5_IJNS5_IJSB_NSA_ILi1024EEENSA_ILi32EEEEEElEEElEEEEEEEESH_NS5_IJlSB_lEEENS4_8TiledMMAINS4_8MMA_AtomIJNS4_27SM100_MMA_F16BF16_SS_SPARSEISH_SH_fLi128ELi128ELNS4_4UMMA5MajorE0ELS1D_0ELNS1C_7ScaleInE0ELS1E_0EEEEEENSI_ISC_NS5_IJNSA_ILi0EEES1H_S1H_EEEEENS5_IJNS4_10UnderscoreES1K_S1K_EEEEENS4_13SM90_TMA_LOADENS4_14ComposedLayoutINS4_7SwizzleILi2ELi4ELi3EEENS4_25smem_sparse_ptr_flag_bitsILi2ELi16EEENSI_INS5_IJNS5_IJSB_SP_EEENS5_IJSJ_S12_EEEEEENS5_IJNS5_IJS1H_SF_EEESM_EEEEEEEvNS4_8identityES1N_NS1O_INS1P_ILi3ELi4ELi3EEENS4_18smem_ptr_flag_bitsILi16EEENSI_INS5_IJSP_SF_EEENS5_IJSF_SB_EEEEEEEvS20_EENS_8epilogue10collective18CollectiveEpilogueINS29_23Sm100TmaWarpSpecializedILi4ELi2ELi32ELb1ELb0EEEJSG_NS5_IJNSI_ISE_SB_EENSI_IS12_SB_EEEEEfNS5_IJSB_llEEEfS2H_NS29_6fusion15FusionCallbacksIS2D_NS2I_17LinearCombinationIffffLNS_15FloatRoundStyleE2EEESG_S2G_JEEENS4_5SM1004TMEM4LOAD26SM100_TMEM_LOAD_32dp32b32xES1N_NS1O_INS1P_ILi2ELi5ELi2EEENS22_ILi32EEENSI_INS5_IJS12_ST_EEENS5_IJSB_S12_EEEEEEENS4_39AutoVectorizingCopyWithAssumedAlignmentILi128EEENS4_14SM90_TMA_STOREES2X_S2Z_S2Z_EEEvvEEEEvNT_6ParamsE,"aw",@nobits
	.sectionflags	@""
	.align	16
	.zero		1024


//--------------------- .nv.shared.reserved.0     --------------------------
	.section	.nv.shared.reserved.0,"aw",@nobits
	.weak		__nv_reservedSMEM_offset_0_alias
	.size		__nv_reservedSMEM_offset_0_alias, 0, 64
	.other		__nv_reservedSMEM_offset_0_alias,@"STO_CUDA_RESERVED_SHARED STV_DEFAULT"
__nv_reservedSMEM_offset_0_alias:
	.zero		0
.nv.shared.reserved.0:
	.zero		64
	.weak		__nv_reservedSMEM_tcgen05_partition
	.type		__nv_reservedSMEM_tcgen05_partition,@object
	.size		__nv_reservedSMEM_tcgen05_partition,(.L_0 - __nv_reservedSMEM_tcgen05_partition)
__nv_reservedSMEM_tcgen05_partition:
	.zero		32
.L_0:


//--------------------- .nv.global                --------------------------
	.section	.nv.global,"aw",@nobits
.nv.global:
	.type		_ZN39_INTERNAL_2704f0a6_4_k_cu_cc982ea3_27144cute1_E,@object
	.size		_ZN39_INTERNAL_2704f0a6_4_k_cu_cc982ea3_27144cute1_E,(_ZN39_INTERNAL_2704f0a6_4_k_cu_cc982ea3_27144cuda3std3__45__cpo6cbeginE - _ZN39_INTERNAL_2704f0a6_4_k_cu_cc982ea3_27144cute1_E)
_ZN39_INTERNAL_2704f0a6_4_k_cu_cc982ea3_27144cute1_E:
	.zero		1
	.type		_ZN39_INTERNAL_2704f0a6_4_k_cu_cc982ea3_27144cuda3std3__45__cpo6cbeginE,@object
	.size		_ZN39_INTERNAL_2704f0a6_4_k_cu_cc982ea3_27144cuda3std3__45__cpo6cbeginE,(_ZN39_INTERNAL_2704f0a6_4_k_cu_cc982ea3_27144cuda3std3__48in_placeE - _ZN39_INTERNAL_2704f0a6_4_k_cu_cc982ea3_27144cuda3std3__45__cpo6cbeginE)
_ZN39_INTERNAL_2704f0a6_4_k_cu_cc982ea3_27144cuda3std3__45__cpo6cbeginE:
	.zero		1
	.type		_ZN39_INTERNAL_2704f0a6_4_k_cu_cc982ea3_27144cuda3std3__48in_placeE,@object
	.size		_ZN39_INTERNAL_2704f0a6_4_k_cu_cc982ea3_27144cuda3std3__48in_placeE,(_ZN39_INTERNAL_2704f0a6_4_k_cu_cc982ea3_27144cuda3std6ranges3__45__cpo9iter_moveE - _ZN39_INTERNAL_2704f0a6_4_k_cu_cc982ea3_27144cuda3std3__48in_placeE)
_ZN39_INTERNAL_2704f0a6_4_k_cu_cc982ea3_27144cuda3std3__48in_placeE:
	.zero		1
	.type		_ZN39_INTERNAL_2704f0a6_4_k_cu_cc982ea3_27144cuda3std6ranges3__45__cpo9iter_moveE,@object
	.size		_ZN39_INTERNAL_2704f0a6_4_k_cu_cc982ea3_27144cuda3std6ranges3__45__cpo9iter_moveE,(_ZN39_INTERNAL_2704f0a6_4_k_cu_cc982ea3_27144cuda3std3__45__cpo5beginE - _ZN39_INTERNAL_2704f0a6_4_k_cu_cc982ea3_27144cuda3std6ranges3__45__cpo9iter_moveE)
_ZN39_INTERNAL_2704f0a6_4_k_cu_cc982ea3_27144cuda3std6ranges3__45__cpo9iter_moveE:
	.zero		1
	.type		_ZN39_INTERNAL_2704f0a6_4_k_cu_cc982ea3_27144cuda3std3__45__cpo5beginE,@object
	.size		_ZN39_INTERNAL_2704f0a6_4_k_cu_cc982ea3_27144cuda3std3__45__cpo5beginE,(_ZN39_INTERNAL_2704f0a6_4_k_cu_cc982ea3_27144cuda3std3__441_GLOBAL__N__2704f0a6_4_k_cu_cc982ea3_27146ignoreE - _ZN39_INTERNAL_2704f0a6_4_k_cu_cc982ea3_27144cuda3std3__45__cpo5beginE)
_ZN39_INTERNAL_2704f0a6_4_k_cu_cc982ea3_27144cuda3std3__45__cpo5beginE:
	.zero		1
	.type		_ZN39_INTERNAL_2704f0a6_4_k_cu_cc982ea3_27144cuda3std3__441_GLOBAL__N__2704f0a6_4_k_cu_cc982ea3_27146ignoreE,@object
	.size		_ZN39_INTERNAL_2704f0a6_4_k_cu_cc982ea3_27144cuda3std3__441_GLOBAL__N__2704f0a6_4_k_cu_cc982ea3_27146ignoreE,(_ZN39_INTERNAL_2704f0a6_4_k_cu_cc982ea3_27144cute7productE - _ZN39_INTERNAL_2704f0a6_4_k_cu_cc982ea3_27144cuda3std3__441_GLOBAL__N__2704f0a6_4_k_cu_cc982ea3_27146ignoreE)
_ZN39_INTERNAL_2704f0a6_4_k_cu_cc982ea3_27144cuda3std3__441_GLOBAL__N__2704f0a6_4_k_cu_cc982ea3_27146ignoreE:
	.zero		1
	.type		_ZN39_INTERNAL_2704f0a6_4_k_cu_cc982ea3_27144cute7productE,@object
	.size		_ZN39_INTERNAL_2704f0a6_4_k_cu_cc982ea3_27144cute7productE,(_ZN39_INTERNAL_2704f0a6_4_k_cu_cc982ea3_27144cuda3std3__45__cpo3endE - _ZN39_INTERNAL_2704f0a6_4_k_cu_cc982ea3_27144cute7productE)
_ZN39_INTERNAL_2704f0a6_4_k_cu_cc982ea3_27144cute7productE:
	.zero		1
	.type		_ZN39_INTERNAL_2704f0a6_4_k_cu_cc982ea3_27144cuda3std3__45__cpo3endE,@object
	.size		_ZN39_INTERNAL_2704f0a6_4_k_cu_cc982ea3_27144cuda3std3__45__cpo3endE,(_ZN39_INTERNAL_2704f0a6_4_k_cu_cc982ea3_27144cuda3std3__419piecewise_constructE - _ZN39_INTERNAL_2704f0a6_4_k_cu_cc982ea3_27144cuda3std3__45__cpo3endE)
_ZN39_INTERNAL_2704f0a6_4_k_cu_cc982ea3_27144cuda3std3__45__cpo3endE:
	.zero		1
	.type		_ZN39_INTERNAL_2704f0a6_4_k_cu_cc982ea3_27144cuda3std3__419piecewise_constructE,@object
	.size		_ZN39_INTERNAL_2704f0a6_4_k_cu_cc982ea3_27144cuda3std3__419piecewise_constructE,(_ZN39_INTERNAL_2704f0a6_4_k_cu_cc982ea3_27144cuda3std3__45__cpo4cendE - _ZN39_INTERNAL_2704f0a6_4_k_cu_cc982ea3_27144cuda3std3__419piecewise_constructE)
_ZN39_INTERNAL_2704f0a6_4_k_cu_cc982ea3_27144cuda3std3__419piecewise_constructE:
	.zero		1
	.type		_ZN39_INTERNAL_2704f0a6_4_k_cu_cc982ea3_27144cuda3std3__45__cpo4cendE,@object
	.size		_ZN39_INTERNAL_2704f0a6_4_k_cu_cc982ea3_27144cuda3std3__45__cpo4cendE,(_ZN39_INTERNAL_2704f0a6_4_k_cu_cc982ea3_27144cuda3std6ranges3__45__cpo4swapE - _ZN39_INTERNAL_2704f0a6_4_k_cu_cc982ea3_27144cuda3std3__45__cpo4cendE)
_ZN39_INTERNAL_2704f0a6_4_k_cu_cc982ea3_27144cuda3std3__45__cpo4cendE:
	.zero		1
	.type		_ZN39_INTERNAL_2704f0a6_4_k_cu_cc982ea3_27144cuda3std6ranges3__45__cpo4swapE,@object
	.size		_ZN39_INTERNAL_2704f0a6_4_k_cu_cc982ea3_27144cuda3std6ranges3__45__cpo4swapE,(.L_10 - _ZN39_INTERNAL_2704f0a6_4_k_cu_cc982ea3_27144cuda3std6ranges3__45__cpo4swapE)
_ZN39_INTERNAL_2704f0a6_4_k_cu_cc982ea3_27144cuda3std6ranges3__45__cpo4swapE:
	.zero		1
.L_10:


//--------------------- .nv.constant0._ZN7cutlass13device_kernelINS_4gemm6kernel13GemmUniversalIN4cute5tupleIJiiiiEEENS1_10collective13CollectiveMmaINS1_41MainloopSm100TmaUmmaWarpSpecializedSparseILi6ELi2ELi2ENS5_IJNS4_1CILi1EEESB_SB_EEEEENS5_IJNSA_ILi128EEESE_NSA_ILi64EEEEEENS_6half_tENS5_IJNS4_6LayoutINS5_IJiNS5_IJNSA_ILi2EEEiEEEiEEENS5_IJlNS5_IJSB_SJ_EEElEEEEENSI_INS5_IJNS5_IJNS5_IJNSA_ILi8EEESJ_SP_EEEiEEENS5_IJNS5_IJNSA_ILi16EEESJ_NSA_ILi4EEEEEEiEEEiEEENS5_IJNS5_IJNS5_IJSE_SS_NSA_ILi2048EEEEEENSA_ILi16384EEEEEENS5_IJNS5_IJSB_NSA_ILi1024EEENSA_ILi32EEEEEElEEElEEEEEEEESH_NS5_IJlSB_lEEENS4_8TiledMMAINS4_8MMA_AtomIJNS4_27SM100_MMA_F16BF16_SS_SPARSEISH_SH_fLi128ELi128ELNS4_4UMMA5MajorE0ELS1D_0ELNS1C_7ScaleInE0ELS1E_0EEEEEENSI_ISC_NS5_IJNSA_ILi0EEES1H_S1H_EEEEENS5_IJNS4_10UnderscoreES1K_S1K_EEEEENS4_13SM90_TMA_LOADENS4_14ComposedLayoutINS4_7SwizzleILi2ELi4ELi3EEENS4_25smem_sparse_ptr_flag_bitsILi2ELi16EEENSI_INS5_IJNS5_IJSB_SP_EEENS5_IJSJ_S12_EEEEEENS5_IJNS5_IJS1H_SF_EEESM_EEEEEEEvNS4_8identityES1N_NS1O_INS1P_ILi3ELi4ELi3EEENS4_18smem_ptr_flag_bitsILi16EEENSI_INS5_IJSP_SF_EEENS5_IJSF_SB_EEEEEEEvS20_EENS_8epilogue10collective18CollectiveEpilogueINS29_23Sm100TmaWarpSpecializedILi4ELi2ELi32ELb1ELb0EEEJSG_NS5_IJNSI_ISE_SB_EENSI_IS12_SB_EEEEEfNS5_IJSB_llEEEfS2H_NS29_6fusion15FusionCallbacksIS2D_NS2I_17LinearCombinationIffffLNS_15FloatRoundStyleE2EEESG_S2G_JEEENS4_5SM1004TMEM4LOAD26SM100_TMEM_LOAD_32dp32b32xES1N_NS1O_INS1P_ILi2ELi5ELi2EEENS22_ILi32EEENSI_INS5_IJS12_ST_EEENS5_IJSB_S12_EEEEEEENS4_39AutoVectorizingCopyWithAssumedAlignmentILi128EEENS4_14SM90_TMA_STOREES2X_S2Z_S2Z_EEEvvEEEEvNT_6ParamsE --------------------------
	.section	.nv.constant0._ZN7cutlass13device_kernelINS_4gemm6kernel13GemmUniversalIN4cute5tupleIJiiiiEEENS1_10collective13CollectiveMmaINS1_41MainloopSm100TmaUmmaWarpSpecializedSparseILi6ELi2ELi2ENS5_IJNS4_1CILi1EEESB_SB_EEEEENS5_IJNSA_ILi128EEESE_NSA_ILi64EEEEEENS_6half_tENS5_IJNS4_6LayoutINS5_IJiNS5_IJNSA_ILi2EEEiEEEiEEENS5_IJlNS5_IJSB_SJ_EEElEEEEENSI_INS5_IJNS5_IJNS5_IJNSA_ILi8EEESJ_SP_EEEiEEENS5_IJNS5_IJNSA_ILi16EEESJ_NSA_ILi4EEEEEEiEEEiEEENS5_IJNS5_IJNS5_IJSE_SS_NSA_ILi2048EEEEEENSA_ILi16384EEEEEENS5_IJNS5_IJSB_NSA_ILi1024EEENSA_ILi32EEEEEElEEElEEEEEEEESH_NS5_IJlSB_lEEENS4_8TiledMMAINS4_8MMA_AtomIJNS4_27SM100_MMA_F16BF16_SS_SPARSEISH_SH_fLi128ELi128ELNS4_4UMMA5MajorE0ELS1D_0ELNS1C_7ScaleInE0ELS1E_0EEEEEENSI_ISC_NS5_IJNSA_ILi0EEES1H_S1H_EEEEENS5_IJNS4_10UnderscoreES1K_S1K_EEEEENS4_13SM90_TMA_LOADENS4_14ComposedLayoutINS4_7SwizzleILi2ELi4ELi3EEENS4_25smem_sparse_ptr_flag_bitsILi2ELi16EEENSI_INS5_IJNS5_IJSB_SP_EEENS5_IJSJ_S12_EEEEEENS5_IJNS5_IJS1H_SF_EEESM_EEEEEEEvNS4_8identityES1N_NS1O_INS1P_ILi3ELi4ELi3EEENS4_18smem_ptr_flag_bitsILi16EEENSI_INS5_IJSP_SF_EEENS5_IJSF_SB_EEEEEEEvS20_EENS_8epilogue10collective18CollectiveEpilogueINS29_23Sm100TmaWarpSpecializedILi4ELi2ELi32ELb1ELb0EEEJSG_NS5_IJNSI_ISE_SB_EENSI_IS12_SB_EEEEEfNS5_IJSB_llEEEfS2H_NS29_6fusion15FusionCallbacksIS2D_NS2I_17LinearCombinationIffffLNS_15FloatRoundStyleE2EEESG_S2G_JEEENS4_5SM1004TMEM4LOAD26SM100_TMEM_LOAD_32dp32b32xES1N_NS1O_INS1P_ILi2ELi5ELi2EEENS22_ILi32EEENSI_INS5_IJS12_ST_EEENS5_IJSB_S12_EEEEEEENS4_39AutoVectorizingCopyWithAssumedAlignmentILi128EEENS4_14SM90_TMA_STOREES2X_S2Z_S2Z_EEEvvEEEEvNT_6ParamsE,"a",@progbits
	.sectionflags	@""
	.align	4
.nv.constant0._ZN7cutlass13device_kernelINS_4gemm6kernel13GemmUniversalIN4cute5tupleIJiiiiEEENS1_10collective13CollectiveMmaINS1_41MainloopSm100TmaUmmaWarpSpecializedSparseILi6ELi2ELi2ENS5_IJNS4_1CILi1EEESB_SB_EEEEENS5_IJNSA_ILi128EEESE_NSA_ILi64EEEEEENS_6half_tENS5_IJNS4_6LayoutINS5_IJiNS5_IJNSA_ILi2EEEiEEEiEEENS5_IJlNS5_IJSB_SJ_EEElEEEEENSI_INS5_IJNS5_IJNS5_IJNSA_ILi8EEESJ_SP_EEEiEEENS5_IJNS5_IJNSA_ILi16EEESJ_NSA_ILi4EEEEEEiEEEiEEENS5_IJNS5_IJNS5_IJSE_SS_NSA_ILi2048EEEEEENSA_ILi16384EEEEEENS5_IJNS5_IJSB_NSA_ILi1024EEENSA_ILi32EEEEEElEEElEEEEEEEESH_NS5_IJlSB_lEEENS4_8TiledMMAINS4_8MMA_AtomIJNS4_27SM100_MMA_F16BF16_SS_SPARSEISH_SH_fLi128ELi128ELNS4_4UMMA5MajorE0ELS1D_0ELNS1C_7ScaleInE0ELS1E_0EEEEEENSI_ISC_NS5_IJNSA_ILi0EEES1H_S1H_EEEEENS5_IJNS4_10UnderscoreES1K_S1K_EEEEENS4_13SM90_TMA_LOADENS4_14ComposedLayoutINS4_7SwizzleILi2ELi4ELi3EEENS4_25smem_sparse_ptr_flag_bitsILi2ELi16EEENSI_INS5_IJNS5_IJSB_SP_EEENS5_IJSJ_S12_EEEEEENS5_IJNS5_IJS1H_SF_EEESM_EEEEEEEvNS4_8identityES1N_NS1O_INS1P_ILi3ELi4ELi3EEENS4_18smem_ptr_flag_bitsILi16EEENSI_INS5_IJSP_SF_EEENS5_IJSF_SB_EEEEEEEvS20_EENS_8epilogue10collective18CollectiveEpilogueINS29_23Sm100TmaWarpSpecializedILi4ELi2ELi32ELb1ELb0EEEJSG_NS5_IJNSI_ISE_SB_EENSI_IS12_SB_EEEEEfNS5_IJSB_llEEEfS2H_NS29_6fusion15FusionCallbacksIS2D_NS2I_17LinearCombinationIffffLNS_15FloatRoundStyleE2EEESG_S2G_JEEENS4_5SM1004TMEM4LOAD26SM100_TMEM_LOAD_32dp32b32xES1N_NS1O_INS1P_ILi2ELi5ELi2EEENS22_ILi32EEENSI_INS5_IJS12_ST_EEENS5_IJSB_S12_EEEEEEENS4_39AutoVectorizingCopyWithAssumedAlignmentILi128EEENS4_14SM90_TMA_STOREES2X_S2Z_S2Z_EEEvvEEEEvNT_6ParamsE:
	.zero		3456


//--------------------- SYMBOLS --------------------------

	.type		.nv.reservedSmem.offset0,@object
	.size		.nv.reservedSmem.offset0,0x4
	.type		.nv.reservedSmem.cap,@object
	.size		.nv.reservedSmem.cap,0x4
	.type		__assertfail,@function
